//
// Generated by NVIDIA NVVM Compiler
//
// Compiler Build ID: CL-36424714
// Cuda compilation tools, release 13.0, V13.0.88
// Based on NVVM 20.0.0
//

.version 9.0
.target sm_100
.address_size 64

	// .globl	_Z19aesCtrEncryptKernelPKhS0_S0_iPh
.extern .func  (.param .b32 func_retval0) vprintf
(
	.param .b64 vprintf_param_0,
	.param .b64 vprintf_param_1
)
;
.global .align 1 .b8 sbox[256] = {99, 124, 119, 123, 242, 107, 111, 197, 48, 1, 103, 43, 254, 215, 171, 118, 202, 130, 201, 125, 250, 89, 71, 240, 173, 212, 162, 175, 156, 164, 114, 192, 183, 253, 147, 38, 54, 63, 247, 204, 52, 165, 229, 241, 113, 216, 49, 21, 4, 199, 35, 195, 24, 150, 5, 154, 7, 18, 128, 226, 235, 39, 178, 117, 9, 131, 44, 26, 27, 110, 90, 160, 82, 59, 214, 179, 41, 227, 47, 132, 83, 209, 0, 237, 32, 252, 177, 91, 106, 203, 190, 57, 74, 76, 88, 207, 208, 239, 170, 251, 67, 77, 51, 133, 69, 249, 2, 127, 80, 60, 159, 168, 81, 163, 64, 143, 146, 157, 56, 245, 188, 182, 218, 33, 16, 255, 243, 210, 205, 12, 19, 236, 95, 151, 68, 23, 196, 167, 126, 61, 100, 93, 25, 115, 96, 129, 79, 220, 34, 42, 144, 136, 70, 238, 184, 20, 222, 94, 11, 219, 224, 50, 58, 10, 73, 6, 36, 92, 194, 211, 172, 98, 145, 149, 228, 121, 231, 200, 55, 109, 141, 213, 78, 169, 108, 86, 244, 234, 101, 122, 174, 8, 186, 120, 37, 46, 28, 166, 180, 198, 232, 221, 116, 31, 75, 189, 139, 138, 112, 62, 181, 102, 72, 3, 246, 14, 97, 53, 87, 185, 134, 193, 29, 158, 225, 248, 152, 17, 105, 217, 142, 148, 155, 30, 135, 233, 206, 85, 40, 223, 140, 161, 137, 13, 191, 230, 66, 104, 65, 153, 45, 15, 176, 84, 187, 22};
.global .align 1 .b8 Rcon[10] = {1, 2, 4, 8, 16, 32, 64, 128, 27, 54};
.global .align 1 .b8 $str[16] = {37, 100, 32, 45, 32, 37, 100, 32, 45, 32, 37, 48, 50, 120, 10};

.visible .entry _Z19aesCtrEncryptKernelPKhS0_S0_iPh(
	.param .u64 .ptr .align 1 _Z19aesCtrEncryptKernelPKhS0_S0_iPh_param_0,
	.param .u64 .ptr .align 1 _Z19aesCtrEncryptKernelPKhS0_S0_iPh_param_1,
	.param .u64 .ptr .align 1 _Z19aesCtrEncryptKernelPKhS0_S0_iPh_param_2,
	.param .u32 _Z19aesCtrEncryptKernelPKhS0_S0_iPh_param_3,
	.param .u64 .ptr .align 1 _Z19aesCtrEncryptKernelPKhS0_S0_iPh_param_4
)
{
	.local .align 16 .b8 	__local_depot0[192];
	.reg .b64 	%SP;
	.reg .b64 	%SPL;
	.reg .pred 	%p<24>;
	.reg .b16 	%rs<427>;
	.reg .b32 	%r<225>;
	.reg .b64 	%rd<91>;

	mov.u64 	%SPL, __local_depot0;
	cvta.local.u64 	%SP, %SPL;
	ld.param.u64 	%rd8, [_Z19aesCtrEncryptKernelPKhS0_S0_iPh_param_0];
	ld.param.u64 	%rd9, [_Z19aesCtrEncryptKernelPKhS0_S0_iPh_param_1];
	ld.param.u32 	%r13, [_Z19aesCtrEncryptKernelPKhS0_S0_iPh_param_3];
	ld.param.u64 	%rd10, [_Z19aesCtrEncryptKernelPKhS0_S0_iPh_param_4];
	add.u64 	%rd1, %SPL, 0;
	mov.u32 	%r14, %ctaid.x;
	mov.u32 	%r1, %ntid.x;
	mov.u32 	%r15, %tid.x;
	mad.lo.s32 	%r220, %r14, %r1, %r15;
	setp.ge.s32 	%p1, %r220, %r13;
	@%p1 bra 	$L__BB0_13;
	cvta.to.global.u64 	%rd2, %rd9;
	mov.u32 	%r16, %nctaid.x;
	mul.lo.s32 	%r3, %r16, %r1;
	cvta.to.global.u64 	%rd3, %rd8;
	cvta.to.global.u64 	%rd4, %rd10;
	add.s64 	%rd5, %rd1, 20;
$L__BB0_2:
	ld.global.u8 	%rs394, [%rd2];
	ld.global.u8 	%rs158, [%rd2+3];
	ld.global.u8 	%r19, [%rd2+2];
	prmt.b32 	%r20, %r19, %r21, 0x3340U;
	ld.global.u8 	%r22, [%rd2+1];
	cvt.u32.u16 	%r23, %rs394;
	prmt.b32 	%r24, %r23, %r22, 0x3340U;
	prmt.b32 	%r25, %r24, %r20, 0x5410U;
	cvt.u32.u16 	%r26, %rs158;
	bfi.b32 	%r27, %r26, %r25, 24, 8;
	ld.global.u8 	%r28, [%rd2+15];
	ld.global.u8 	%r29, [%rd2+14];
	prmt.b32 	%r30, %r29, %r28, 0x3340U;
	ld.global.u8 	%r31, [%rd2+13];
	ld.global.u8 	%r32, [%rd2+12];
	prmt.b32 	%r33, %r32, %r31, 0x3340U;
	prmt.b32 	%r34, %r33, %r30, 0x5410U;
	ld.global.u8 	%r35, [%rd2+11];
	ld.global.u8 	%r36, [%rd2+10];
	prmt.b32 	%r37, %r36, %r35, 0x3340U;
	ld.global.u8 	%r38, [%rd2+9];
	ld.global.u8 	%r39, [%rd2+8];
	prmt.b32 	%r40, %r39, %r38, 0x3340U;
	prmt.b32 	%r41, %r40, %r37, 0x5410U;
	ld.global.u8 	%r42, [%rd2+7];
	ld.global.u8 	%r43, [%rd2+6];
	prmt.b32 	%r44, %r43, %r42, 0x3340U;
	ld.global.u8 	%r45, [%rd2+5];
	ld.global.u8 	%r46, [%rd2+4];
	prmt.b32 	%r47, %r46, %r45, 0x3340U;
	prmt.b32 	%r48, %r47, %r44, 0x5410U;
	prmt.b32 	%r49, %r19, %r26, 0x3340U;
	prmt.b32 	%r50, %r24, %r49, 0x5410U;
	st.local.v4.b32 	[%rd1], {%r50, %r48, %r41, %r34};
	mov.b64 	%rd12, {%r25, %r51};
	shr.u64 	%rd13, %rd12, 8;
	cvt.u16.u64 	%rs390, %rd13;
	mov.b64 	%rd14, {%r27, %r52};
	shr.u64 	%rd15, %rd14, 16;
	cvt.u16.u64 	%rs386, %rd15;
	mov.b32 	%r222, 16;
	mov.b32 	%r223, 0;
	mov.u64 	%rd90, %rd5;
$L__BB0_3:
	ld.local.u32 	%r53, [%rd90+-8];
	bfe.u32 	%r54, %r53, 0, 8;
	cvt.u16.u32 	%rs375, %r54;
	bfe.u32 	%r55, %r53, 8, 8;
	cvt.u16.u32 	%rs376, %r55;
	bfe.u32 	%r56, %r53, 16, 8;
	cvt.u16.u32 	%rs377, %r56;
	bfe.u32 	%r57, %r53, 24, 8;
	cvt.u16.u32 	%rs378, %r57;
	and.b32  	%r58, %r222, 8;
	setp.ne.s32 	%p2, %r58, 0;
	@%p2 bra 	$L__BB0_5;
	cvt.u64.u16 	%rd16, %rs376;
	and.b64  	%rd17, %rd16, 255;
	mov.u64 	%rd18, sbox;
	add.s64 	%rd19, %rd18, %rd17;
	ld.global.nc.u8 	%rs159, [%rd19];
	cvt.u16.u8 	%rs160, %rs159;
	cvt.u64.u16 	%rd20, %rs377;
	and.b64  	%rd21, %rd20, 255;
	add.s64 	%rd22, %rd18, %rd21;
	ld.global.nc.u8 	%rs161, [%rd22];
	cvt.u16.u8 	%rs376, %rs161;
	cvt.u64.u16 	%rd23, %rs378;
	and.b64  	%rd24, %rd23, 255;
	add.s64 	%rd25, %rd18, %rd24;
	ld.global.nc.u8 	%rs162, [%rd25];
	cvt.u16.u8 	%rs377, %rs162;
	cvt.u64.u16 	%rd26, %rs375;
	and.b64  	%rd27, %rd26, 255;
	add.s64 	%rd28, %rd18, %rd27;
	ld.global.nc.u8 	%rs163, [%rd28];
	cvt.u16.u8 	%rs378, %rs163;
	add.s32 	%r7, %r223, 1;
	cvt.s64.s32 	%rd29, %r223;
	mov.u64 	%rd30, Rcon;
	add.s64 	%rd31, %rd30, %rd29;
	ld.global.nc.u8 	%rs164, [%rd31];
	cvt.u16.u8 	%rs165, %rs164;
	xor.b16  	%rs375, %rs160, %rs165;
	mov.u32 	%r223, %r7;
$L__BB0_5:
	ld.local.u32 	%r59, [%rd90+-20];
	bfe.u32 	%r60, %r59, 0, 8;
	cvt.u16.u32 	%rs166, %r60;
	bfe.u32 	%r61, %r59, 8, 8;
	cvt.u16.u32 	%rs167, %r61;
	bfe.u32 	%r62, %r59, 16, 8;
	cvt.u16.u32 	%rs168, %r62;
	bfe.u32 	%r63, %r59, 24, 8;
	cvt.u16.u32 	%rs169, %r63;
	xor.b16  	%rs170, %rs375, %rs166;
	xor.b16  	%rs171, %rs376, %rs167;
	xor.b16  	%rs172, %rs377, %rs168;
	xor.b16  	%rs173, %rs378, %rs169;
	cvt.u32.u16 	%r64, %rs173;
	cvt.u32.u16 	%r65, %rs172;
	prmt.b32 	%r66, %r65, %r64, 0x3340U;
	cvt.u32.u16 	%r67, %rs171;
	cvt.u32.u16 	%r68, %rs170;
	prmt.b32 	%r69, %r68, %r67, 0x3340U;
	prmt.b32 	%r70, %r69, %r66, 0x5410U;
	st.local.u32 	[%rd90+-4], %r70;
	ld.local.u32 	%r71, [%rd90+-16];
	bfe.u32 	%r72, %r71, 0, 8;
	cvt.u16.u32 	%rs174, %r72;
	bfe.u32 	%r73, %r71, 8, 8;
	cvt.u16.u32 	%rs175, %r73;
	bfe.u32 	%r74, %r71, 16, 8;
	cvt.u16.u32 	%rs176, %r74;
	bfe.u32 	%r75, %r71, 24, 8;
	cvt.u16.u32 	%rs177, %r75;
	xor.b16  	%rs178, %rs170, %rs174;
	xor.b16  	%rs179, %rs171, %rs175;
	xor.b16  	%rs180, %rs172, %rs176;
	xor.b16  	%rs181, %rs173, %rs177;
	add.s32 	%r9, %r222, 8;
	cvt.u32.u16 	%r76, %rs181;
	cvt.u32.u16 	%r77, %rs180;
	prmt.b32 	%r78, %r77, %r76, 0x3340U;
	cvt.u32.u16 	%r79, %rs179;
	cvt.u32.u16 	%r80, %rs178;
	prmt.b32 	%r81, %r80, %r79, 0x3340U;
	prmt.b32 	%r82, %r81, %r78, 0x5410U;
	st.local.u32 	[%rd90], %r82;
	add.s64 	%rd90, %rd90, 8;
	setp.lt.u32 	%p3, %r222, 168;
	mov.u32 	%r222, %r9;
	@%p3 bra 	$L__BB0_3;
	shr.u16 	%rs382, %rs386, 8;
	ld.local.u32 	%r84, [%rd1+4];
	bfe.u32 	%r85, %r84, 0, 8;
	cvt.u16.u32 	%rs393, %r85;
	bfe.u32 	%r86, %r84, 8, 8;
	cvt.u16.u32 	%rs389, %r86;
	bfe.u32 	%r87, %r84, 16, 8;
	cvt.u16.u32 	%rs385, %r87;
	bfe.u32 	%r88, %r84, 24, 8;
	cvt.u16.u32 	%rs381, %r88;
	ld.local.v2.b32 	{%r89, %r90}, [%rd1+8];
	bfe.u32 	%r91, %r89, 0, 8;
	cvt.u16.u32 	%rs392, %r91;
	bfe.u32 	%r92, %r89, 8, 8;
	cvt.u16.u32 	%rs388, %r92;
	bfe.u32 	%r93, %r89, 16, 8;
	cvt.u16.u32 	%rs384, %r93;
	bfe.u32 	%r94, %r89, 24, 8;
	cvt.u16.u32 	%rs380, %r94;
	bfe.u32 	%r95, %r90, 0, 8;
	cvt.u16.u32 	%rs391, %r95;
	bfe.u32 	%r96, %r90, 8, 8;
	cvt.u16.u32 	%rs387, %r96;
	bfe.u32 	%r97, %r90, 16, 8;
	cvt.u16.u32 	%rs383, %r97;
	bfe.u32 	%r98, %r90, 24, 8;
	cvt.u16.u32 	%rs182, %r98;
	xor.b16  	%rs379, %rs182, 1;
	ld.local.v4.b32 	{%r99, %r100, %r101, %r102}, [%rd1+16];
	bfe.u32 	%r103, %r99, 0, 8;
	cvt.u16.u32 	%rs30, %r103;
	bfe.u32 	%r104, %r99, 8, 8;
	cvt.u16.u32 	%rs31, %r104;
	bfe.u32 	%r105, %r99, 16, 8;
	cvt.u16.u32 	%rs32, %r105;
	bfe.u32 	%r106, %r99, 24, 8;
	cvt.u16.u32 	%rs33, %r106;
	bfe.u32 	%r107, %r100, 0, 8;
	cvt.u16.u32 	%rs34, %r107;
	bfe.u32 	%r108, %r100, 8, 8;
	cvt.u16.u32 	%rs35, %r108;
	bfe.u32 	%r109, %r100, 16, 8;
	cvt.u16.u32 	%rs36, %r109;
	bfe.u32 	%r110, %r100, 24, 8;
	cvt.u16.u32 	%rs37, %r110;
	bfe.u32 	%r111, %r101, 0, 8;
	cvt.u16.u32 	%rs38, %r111;
	bfe.u32 	%r112, %r101, 8, 8;
	cvt.u16.u32 	%rs39, %r112;
	bfe.u32 	%r113, %r101, 16, 8;
	cvt.u16.u32 	%rs40, %r113;
	bfe.u32 	%r114, %r101, 24, 8;
	cvt.u16.u32 	%rs41, %r114;
	bfe.u32 	%r115, %r102, 0, 8;
	cvt.u16.u32 	%rs42, %r115;
	bfe.u32 	%r116, %r102, 8, 8;
	cvt.u16.u32 	%rs43, %r116;
	bfe.u32 	%r117, %r102, 16, 8;
	cvt.u16.u32 	%rs44, %r117;
	bfe.u32 	%r118, %r102, 24, 8;
	cvt.u16.u32 	%rs45, %r118;
	mov.b32 	%r224, 0;
$L__BB0_7:
	cvt.u64.u16 	%rd32, %rs394;
	and.b64  	%rd33, %rd32, 255;
	mov.u64 	%rd34, sbox;
	add.s64 	%rd35, %rd34, %rd33;
	ld.global.nc.u8 	%rs183, [%rd35];
	cvt.s16.s8 	%rs410, %rs183;
	cvt.u64.u16 	%rd36, %rs393;
	and.b64  	%rd37, %rd36, 255;
	add.s64 	%rd38, %rd34, %rd37;
	ld.global.nc.u8 	%rs184, [%rd38];
	cvt.s16.s8 	%rs409, %rs184;
	cvt.u64.u16 	%rd39, %rs392;
	and.b64  	%rd40, %rd39, 255;
	add.s64 	%rd41, %rd34, %rd40;
	ld.global.nc.u8 	%rs185, [%rd41];
	cvt.s16.s8 	%rs408, %rs185;
	cvt.u64.u16 	%rd42, %rs391;
	and.b64  	%rd43, %rd42, 255;
	add.s64 	%rd44, %rd34, %rd43;
	ld.global.nc.u8 	%rs186, [%rd44];
	cvt.s16.s8 	%rs407, %rs186;
	cvt.u64.u16 	%rd45, %rs390;
	and.b64  	%rd46, %rd45, 255;
	add.s64 	%rd47, %rd34, %rd46;
	ld.global.nc.u8 	%rs187, [%rd47];
	cvt.s16.s8 	%rs403, %rs187;
	cvt.u64.u16 	%rd48, %rs389;
	and.b64  	%rd49, %rd48, 255;
	add.s64 	%rd50, %rd34, %rd49;
	ld.global.nc.u8 	%rs188, [%rd50];
	cvt.s16.s8 	%rs406, %rs188;
	cvt.u64.u16 	%rd51, %rs388;
	and.b64  	%rd52, %rd51, 255;
	add.s64 	%rd53, %rd34, %rd52;
	ld.global.nc.u8 	%rs189, [%rd53];
	cvt.s16.s8 	%rs405, %rs189;
	cvt.u64.u16 	%rd54, %rs387;
	and.b64  	%rd55, %rd54, 255;
	add.s64 	%rd56, %rd34, %rd55;
	ld.global.nc.u8 	%rs190, [%rd56];
	cvt.s16.s8 	%rs404, %rs190;
	cvt.u64.u16 	%rd57, %rs386;
	and.b64  	%rd58, %rd57, 255;
	add.s64 	%rd59, %rd34, %rd58;
	ld.global.nc.u8 	%rs191, [%rd59];
	cvt.s16.s8 	%rs400, %rs191;
	cvt.u64.u16 	%rd60, %rs385;
	and.b64  	%rd61, %rd60, 255;
	add.s64 	%rd62, %rd34, %rd61;
	ld.global.nc.u8 	%rs192, [%rd62];
	cvt.s16.s8 	%rs399, %rs192;
	cvt.u64.u16 	%rd63, %rs384;
	and.b64  	%rd64, %rd63, 255;
	add.s64 	%rd65, %rd34, %rd64;
	ld.global.nc.u8 	%rs193, [%rd65];
	cvt.s16.s8 	%rs402, %rs193;
	cvt.u64.u16 	%rd66, %rs383;
	and.b64  	%rd67, %rd66, 255;
	add.s64 	%rd68, %rd34, %rd67;
	ld.global.nc.u8 	%rs194, [%rd68];
	cvt.s16.s8 	%rs401, %rs194;
	cvt.u64.u16 	%rd69, %rs382;
	and.b64  	%rd70, %rd69, 255;
	add.s64 	%rd71, %rd34, %rd70;
	ld.global.nc.u8 	%rs195, [%rd71];
	cvt.s16.s8 	%rs397, %rs195;
	cvt.u64.u16 	%rd72, %rs381;
	and.b64  	%rd73, %rd72, 255;
	add.s64 	%rd74, %rd34, %rd73;
	ld.global.nc.u8 	%rs196, [%rd74];
	cvt.s16.s8 	%rs396, %rs196;
	cvt.u64.u16 	%rd75, %rs380;
	and.b64  	%rd76, %rd75, 255;
	add.s64 	%rd77, %rd34, %rd76;
	ld.global.nc.u8 	%rs197, [%rd77];
	cvt.s16.s8 	%rs395, %rs197;
	cvt.u64.u16 	%rd78, %rs379;
	and.b64  	%rd79, %rd78, 255;
	add.s64 	%rd80, %rd34, %rd79;
	ld.global.nc.u8 	%rs198, [%rd80];
	cvt.s16.s8 	%rs398, %rs198;
	setp.eq.s32 	%p4, %r224, 9;
	@%p4 bra 	$L__BB0_10;
	shl.b16 	%rs199, %rs410, 1;
	xor.b16  	%rs200, %rs199, 27;
	setp.lt.s16 	%p5, %rs410, 0;
	selp.b16 	%rs201, %rs200, %rs199, %p5;
	shl.b16 	%rs202, %rs406, 1;
	xor.b16  	%rs203, %rs202, 27;
	setp.lt.s16 	%p6, %rs406, 0;
	selp.b16 	%rs204, %rs203, %rs202, %p6;
	xor.b16  	%rs205, %rs204, %rs201;
	xor.b16  	%rs206, %rs205, %rs406;
	xor.b16  	%rs207, %rs206, %rs402;
	xor.b16  	%rs78, %rs207, %rs398;
	shl.b16 	%rs208, %rs402, 1;
	xor.b16  	%rs209, %rs208, 27;
	setp.lt.s16 	%p7, %rs402, 0;
	selp.b16 	%rs210, %rs209, %rs208, %p7;
	xor.b16  	%rs211, %rs210, %rs204;
	xor.b16  	%rs212, %rs211, %rs402;
	xor.b16  	%rs213, %rs212, %rs410;
	xor.b16  	%rs79, %rs213, %rs398;
	shl.b16 	%rs214, %rs398, 1;
	xor.b16  	%rs215, %rs214, 27;
	setp.lt.s16 	%p8, %rs398, 0;
	selp.b16 	%rs216, %rs215, %rs214, %p8;
	xor.b16  	%rs217, %rs216, %rs210;
	xor.b16  	%rs218, %rs217, %rs398;
	xor.b16  	%rs219, %rs218, %rs410;
	xor.b16  	%rs80, %rs219, %rs406;
	xor.b16  	%rs220, %rs201, %rs216;
	xor.b16  	%rs221, %rs220, %rs410;
	xor.b16  	%rs222, %rs221, %rs406;
	xor.b16  	%rs398, %rs222, %rs402;
	shl.b16 	%rs223, %rs409, 1;
	xor.b16  	%rs224, %rs223, 27;
	setp.lt.s16 	%p9, %rs409, 0;
	selp.b16 	%rs225, %rs224, %rs223, %p9;
	shl.b16 	%rs226, %rs405, 1;
	xor.b16  	%rs227, %rs226, 27;
	setp.lt.s16 	%p10, %rs405, 0;
	selp.b16 	%rs228, %rs227, %rs226, %p10;
	xor.b16  	%rs229, %rs228, %rs225;
	xor.b16  	%rs230, %rs229, %rs405;
	xor.b16  	%rs231, %rs230, %rs401;
	xor.b16  	%rs82, %rs231, %rs397;
	shl.b16 	%rs232, %rs401, 1;
	xor.b16  	%rs233, %rs232, 27;
	setp.lt.s16 	%p11, %rs401, 0;
	selp.b16 	%rs234, %rs233, %rs232, %p11;
	xor.b16  	%rs235, %rs234, %rs228;
	xor.b16  	%rs236, %rs235, %rs401;
	xor.b16  	%rs237, %rs236, %rs409;
	xor.b16  	%rs83, %rs237, %rs397;
	shl.b16 	%rs238, %rs397, 1;
	xor.b16  	%rs239, %rs238, 27;
	setp.lt.s16 	%p12, %rs397, 0;
	selp.b16 	%rs240, %rs239, %rs238, %p12;
	xor.b16  	%rs241, %rs240, %rs234;
	xor.b16  	%rs242, %rs241, %rs397;
	xor.b16  	%rs243, %rs242, %rs409;
	xor.b16  	%rs84, %rs243, %rs405;
	xor.b16  	%rs244, %rs225, %rs240;
	xor.b16  	%rs245, %rs244, %rs409;
	xor.b16  	%rs246, %rs245, %rs405;
	xor.b16  	%rs397, %rs246, %rs401;
	shl.b16 	%rs247, %rs408, 1;
	xor.b16  	%rs248, %rs247, 27;
	setp.lt.s16 	%p13, %rs408, 0;
	selp.b16 	%rs249, %rs248, %rs247, %p13;
	shl.b16 	%rs250, %rs404, 1;
	xor.b16  	%rs251, %rs250, 27;
	setp.lt.s16 	%p14, %rs404, 0;
	selp.b16 	%rs252, %rs251, %rs250, %p14;
	xor.b16  	%rs253, %rs252, %rs249;
	xor.b16  	%rs254, %rs253, %rs404;
	xor.b16  	%rs255, %rs254, %rs400;
	xor.b16  	%rs86, %rs255, %rs396;
	shl.b16 	%rs256, %rs400, 1;
	xor.b16  	%rs257, %rs256, 27;
	setp.lt.s16 	%p15, %rs400, 0;
	selp.b16 	%rs258, %rs257, %rs256, %p15;
	xor.b16  	%rs259, %rs258, %rs252;
	xor.b16  	%rs260, %rs259, %rs400;
	xor.b16  	%rs261, %rs260, %rs408;
	xor.b16  	%rs87, %rs261, %rs396;
	shl.b16 	%rs262, %rs396, 1;
	xor.b16  	%rs263, %rs262, 27;
	setp.lt.s16 	%p16, %rs396, 0;
	selp.b16 	%rs264, %rs263, %rs262, %p16;
	xor.b16  	%rs265, %rs264, %rs258;
	xor.b16  	%rs266, %rs265, %rs396;
	xor.b16  	%rs267, %rs266, %rs408;
	xor.b16  	%rs88, %rs267, %rs404;
	xor.b16  	%rs268, %rs249, %rs264;
	xor.b16  	%rs269, %rs268, %rs408;
	xor.b16  	%rs270, %rs269, %rs404;
	xor.b16  	%rs396, %rs270, %rs400;
	shl.b16 	%rs271, %rs407, 1;
	xor.b16  	%rs272, %rs271, 27;
	setp.lt.s16 	%p17, %rs407, 0;
	selp.b16 	%rs273, %rs272, %rs271, %p17;
	shl.b16 	%rs274, %rs403, 1;
	xor.b16  	%rs275, %rs274, 27;
	setp.lt.s16 	%p18, %rs403, 0;
	selp.b16 	%rs276, %rs275, %rs274, %p18;
	xor.b16  	%rs277, %rs276, %rs273;
	xor.b16  	%rs278, %rs277, %rs403;
	xor.b16  	%rs279, %rs278, %rs399;
	xor.b16  	%rs90, %rs279, %rs395;
	shl.b16 	%rs280, %rs399, 1;
	xor.b16  	%rs281, %rs280, 27;
	setp.lt.s16 	%p19, %rs399, 0;
	selp.b16 	%rs282, %rs281, %rs280, %p19;
	xor.b16  	%rs283, %rs282, %rs276;
	xor.b16  	%rs284, %rs283, %rs399;
	xor.b16  	%rs285, %rs284, %rs407;
	xor.b16  	%rs91, %rs285, %rs395;
	shl.b16 	%rs286, %rs395, 1;
	xor.b16  	%rs287, %rs286, 27;
	setp.lt.s16 	%p20, %rs395, 0;
	selp.b16 	%rs288, %rs287, %rs286, %p20;
	xor.b16  	%rs289, %rs288, %rs282;
	xor.b16  	%rs290, %rs289, %rs395;
	xor.b16  	%rs291, %rs290, %rs407;
	xor.b16  	%rs92, %rs291, %rs403;
	xor.b16  	%rs292, %rs273, %rs288;
	xor.b16  	%rs293, %rs292, %rs407;
	xor.b16  	%rs294, %rs293, %rs403;
	xor.b16  	%rs395, %rs294, %rs399;
	setp.ne.s32 	%p21, %r224, 0;
	mov.u16 	%rs399, %rs92;
	mov.u16 	%rs400, %rs88;
	mov.u16 	%rs401, %rs84;
	mov.u16 	%rs402, %rs80;
	mov.u16 	%rs403, %rs91;
	mov.u16 	%rs404, %rs87;
	mov.u16 	%rs405, %rs83;
	mov.u16 	%rs406, %rs79;
	mov.u16 	%rs407, %rs90;
	mov.u16 	%rs408, %rs86;
	mov.u16 	%rs409, %rs82;
	mov.u16 	%rs410, %rs78;
	@%p21 bra 	$L__BB0_10;
	xor.b16  	%rs394, %rs78, %rs30;
	xor.b16  	%rs393, %rs82, %rs34;
	xor.b16  	%rs392, %rs86, %rs38;
	xor.b16  	%rs391, %rs90, %rs42;
	xor.b16  	%rs390, %rs79, %rs31;
	xor.b16  	%rs389, %rs83, %rs35;
	xor.b16  	%rs388, %rs87, %rs39;
	xor.b16  	%rs387, %rs91, %rs43;
	xor.b16  	%rs386, %rs80, %rs32;
	xor.b16  	%rs385, %rs84, %rs36;
	xor.b16  	%rs384, %rs88, %rs40;
	xor.b16  	%rs383, %rs92, %rs44;
	xor.b16  	%rs382, %rs398, %rs33;
	xor.b16  	%rs381, %rs397, %rs37;
	xor.b16  	%rs380, %rs396, %rs41;
	xor.b16  	%rs379, %rs395, %rs45;
	bra.uni 	$L__BB0_11;
$L__BB0_10:
	shl.b32 	%r119, %r224, 4;
	cvt.u64.u32 	%rd81, %r119;
	add.s64 	%rd82, %rd1, %rd81;
	ld.local.v4.b32 	{%r120, %r121, %r122, %r123}, [%rd82+16];
	bfe.u32 	%r124, %r123, 24, 8;
	cvt.u16.u32 	%rs295, %r124;
	bfe.u32 	%r125, %r122, 24, 8;
	cvt.u16.u32 	%rs296, %r125;
	bfe.u32 	%r126, %r121, 24, 8;
	cvt.u16.u32 	%rs297, %r126;
	bfe.u32 	%r127, %r120, 24, 8;
	cvt.u16.u32 	%rs298, %r127;
	bfe.u32 	%r128, %r123, 16, 8;
	cvt.u16.u32 	%rs299, %r128;
	bfe.u32 	%r129, %r122, 16, 8;
	cvt.u16.u32 	%rs300, %r129;
	bfe.u32 	%r130, %r121, 16, 8;
	cvt.u16.u32 	%rs301, %r130;
	bfe.u32 	%r131, %r120, 16, 8;
	cvt.u16.u32 	%rs302, %r131;
	bfe.u32 	%r132, %r123, 8, 8;
	cvt.u16.u32 	%rs303, %r132;
	bfe.u32 	%r133, %r122, 8, 8;
	cvt.u16.u32 	%rs304, %r133;
	bfe.u32 	%r134, %r121, 8, 8;
	cvt.u16.u32 	%rs305, %r134;
	bfe.u32 	%r135, %r120, 8, 8;
	cvt.u16.u32 	%rs306, %r135;
	bfe.u32 	%r136, %r123, 0, 8;
	cvt.u16.u32 	%rs307, %r136;
	bfe.u32 	%r137, %r122, 0, 8;
	cvt.u16.u32 	%rs308, %r137;
	bfe.u32 	%r138, %r121, 0, 8;
	cvt.u16.u32 	%rs309, %r138;
	bfe.u32 	%r139, %r120, 0, 8;
	cvt.u16.u32 	%rs310, %r139;
	xor.b16  	%rs394, %rs410, %rs310;
	xor.b16  	%rs393, %rs409, %rs309;
	xor.b16  	%rs392, %rs408, %rs308;
	xor.b16  	%rs391, %rs407, %rs307;
	xor.b16  	%rs390, %rs406, %rs306;
	xor.b16  	%rs389, %rs405, %rs305;
	xor.b16  	%rs388, %rs404, %rs304;
	xor.b16  	%rs387, %rs403, %rs303;
	xor.b16  	%rs386, %rs402, %rs302;
	xor.b16  	%rs385, %rs401, %rs301;
	xor.b16  	%rs384, %rs400, %rs300;
	xor.b16  	%rs383, %rs399, %rs299;
	xor.b16  	%rs382, %rs398, %rs298;
	xor.b16  	%rs381, %rs397, %rs297;
	xor.b16  	%rs380, %rs396, %rs296;
	xor.b16  	%rs379, %rs395, %rs295;
$L__BB0_11:
	add.s32 	%r224, %r224, 1;
	setp.ne.s32 	%p22, %r224, 10;
	@%p22 bra 	$L__BB0_7;
	shl.b32 	%r140, %r220, 4;
	cvt.s64.s32 	%rd83, %r140;
	add.s64 	%rd84, %rd3, %rd83;
	ld.global.u8 	%rs311, [%rd84];
	xor.b16  	%rs312, %rs311, %rs394;
	add.s64 	%rd85, %rd4, %rd83;
	st.global.u8 	[%rd85], %rs312;
	ld.global.u8 	%rs313, [%rd84];
	xor.b16  	%rs314, %rs313, %rs394;
	cvt.u32.u16 	%r141, %rs314;
	and.b32  	%r142, %r141, 255;
	add.u64 	%rd86, %SP, 176;
	add.u64 	%rd87, %SPL, 176;
	st.local.v2.u32 	[%rd87], {%r140, %r220};
	st.local.u32 	[%rd87+8], %r142;
	mov.u64 	%rd88, $str;
	cvta.global.u64 	%rd89, %rd88;
	{ // callseq 0, 0
	.param .b64 param0;
	st.param.b64 	[param0], %rd89;
	.param .b64 param1;
	st.param.b64 	[param1], %rd86;
	.param .b32 retval0;
	call.uni (retval0), 
	vprintf, 
	(
	param0, 
	param1
	);
	ld.param.b32 	%r143, [retval0];
	} // callseq 0
	or.b32  	%r145, %r140, 4;
	ld.global.u8 	%rs315, [%rd84+4];
	xor.b16  	%rs316, %rs315, %rs393;
	st.global.u8 	[%rd85+4], %rs316;
	ld.global.u8 	%rs317, [%rd84+4];
	xor.b16  	%rs318, %rs317, %rs393;
	cvt.u32.u16 	%r146, %rs318;
	and.b32  	%r147, %r146, 255;
	st.local.v2.u32 	[%rd87], {%r145, %r220};
	st.local.u32 	[%rd87+8], %r147;
	{ // callseq 1, 0
	.param .b64 param0;
	st.param.b64 	[param0], %rd89;
	.param .b64 param1;
	st.param.b64 	[param1], %rd86;
	.param .b32 retval0;
	call.uni (retval0), 
	vprintf, 
	(
	param0, 
	param1
	);
	ld.param.b32 	%r148, [retval0];
	} // callseq 1
	or.b32  	%r150, %r140, 8;
	ld.global.u8 	%rs319, [%rd84+8];
	xor.b16  	%rs320, %rs319, %rs392;
	st.global.u8 	[%rd85+8], %rs320;
	ld.global.u8 	%rs321, [%rd84+8];
	xor.b16  	%rs322, %rs321, %rs392;
	cvt.u32.u16 	%r151, %rs322;
	and.b32  	%r152, %r151, 255;
	st.local.v2.u32 	[%rd87], {%r150, %r220};
	st.local.u32 	[%rd87+8], %r152;
	{ // callseq 2, 0
	.param .b64 param0;
	st.param.b64 	[param0], %rd89;
	.param .b64 param1;
	st.param.b64 	[param1], %rd86;
	.param .b32 retval0;
	call.uni (retval0), 
	vprintf, 
	(
	param0, 
	param1
	);
	ld.param.b32 	%r153, [retval0];
	} // callseq 2
	or.b32  	%r155, %r140, 12;
	ld.global.u8 	%rs323, [%rd84+12];
	xor.b16  	%rs324, %rs323, %rs391;
	st.global.u8 	[%rd85+12], %rs324;
	ld.global.u8 	%rs325, [%rd84+12];
	xor.b16  	%rs326, %rs325, %rs391;
	cvt.u32.u16 	%r156, %rs326;
	and.b32  	%r157, %r156, 255;
	st.local.v2.u32 	[%rd87], {%r155, %r220};
	st.local.u32 	[%rd87+8], %r157;
	{ // callseq 3, 0
	.param .b64 param0;
	st.param.b64 	[param0], %rd89;
	.param .b64 param1;
	st.param.b64 	[param1], %rd86;
	.param .b32 retval0;
	call.uni (retval0), 
	vprintf, 
	(
	param0, 
	param1
	);
	ld.param.b32 	%r158, [retval0];
	} // callseq 3
	or.b32  	%r160, %r140, 1;
	ld.global.u8 	%rs327, [%rd84+1];
	xor.b16  	%rs328, %rs327, %rs390;
	st.global.u8 	[%rd85+1], %rs328;
	ld.global.u8 	%rs329, [%rd84+1];
	xor.b16  	%rs330, %rs329, %rs390;
	cvt.u32.u16 	%r161, %rs330;
	and.b32  	%r162, %r161, 255;
	st.local.v2.u32 	[%rd87], {%r160, %r220};
	st.local.u32 	[%rd87+8], %r162;
	{ // callseq 4, 0
	.param .b64 param0;
	st.param.b64 	[param0], %rd89;
	.param .b64 param1;
	st.param.b64 	[param1], %rd86;
	.param .b32 retval0;
	call.uni (retval0), 
	vprintf, 
	(
	param0, 
	param1
	);
	ld.param.b32 	%r163, [retval0];
	} // callseq 4
	or.b32  	%r165, %r140, 5;
	ld.global.u8 	%rs331, [%rd84+5];
	xor.b16  	%rs332, %rs331, %rs389;
	st.global.u8 	[%rd85+5], %rs332;
	ld.global.u8 	%rs333, [%rd84+5];
	xor.b16  	%rs334, %rs333, %rs389;
	cvt.u32.u16 	%r166, %rs334;
	and.b32  	%r167, %r166, 255;
	st.local.v2.u32 	[%rd87], {%r165, %r220};
	st.local.u32 	[%rd87+8], %r167;
	{ // callseq 5, 0
	.param .b64 param0;
	st.param.b64 	[param0], %rd89;
	.param .b64 param1;
	st.param.b64 	[param1], %rd86;
	.param .b32 retval0;
	call.uni (retval0), 
	vprintf, 
	(
	param0, 
	param1
	);
	ld.param.b32 	%r168, [retval0];
	} // callseq 5
	or.b32  	%r170, %r140, 9;
	ld.global.u8 	%rs335, [%rd84+9];
	xor.b16  	%rs336, %rs335, %rs388;
	st.global.u8 	[%rd85+9], %rs336;
	ld.global.u8 	%rs337, [%rd84+9];
	xor.b16  	%rs338, %rs337, %rs388;
	cvt.u32.u16 	%r171, %rs338;
	and.b32  	%r172, %r171, 255;
	st.local.v2.u32 	[%rd87], {%r170, %r220};
	st.local.u32 	[%rd87+8], %r172;
	{ // callseq 6, 0
	.param .b64 param0;
	st.param.b64 	[param0], %rd89;
	.param .b64 param1;
	st.param.b64 	[param1], %rd86;
	.param .b32 retval0;
	call.uni (retval0), 
	vprintf, 
	(
	param0, 
	param1
	);
	ld.param.b32 	%r173, [retval0];
	} // callseq 6
	or.b32  	%r175, %r140, 13;
	ld.global.u8 	%rs339, [%rd84+13];
	xor.b16  	%rs340, %rs339, %rs387;
	st.global.u8 	[%rd85+13], %rs340;
	ld.global.u8 	%rs341, [%rd84+13];
	xor.b16  	%rs342, %rs341, %rs387;
	cvt.u32.u16 	%r176, %rs342;
	and.b32  	%r177, %r176, 255;
	st.local.v2.u32 	[%rd87], {%r175, %r220};
	st.local.u32 	[%rd87+8], %r177;
	{ // callseq 7, 0
	.param .b64 param0;
	st.param.b64 	[param0], %rd89;
	.param .b64 param1;
	st.param.b64 	[param1], %rd86;
	.param .b32 retval0;
	call.uni (retval0), 
	vprintf, 
	(
	param0, 
	param1
	);
	ld.param.b32 	%r178, [retval0];
	} // callseq 7
	or.b32  	%r180, %r140, 2;
	ld.global.u8 	%rs343, [%rd84+2];
	xor.b16  	%rs344, %rs343, %rs386;
	st.global.u8 	[%rd85+2], %rs344;
	ld.global.u8 	%rs345, [%rd84+2];
	xor.b16  	%rs346, %rs345, %rs386;
	cvt.u32.u16 	%r181, %rs346;
	and.b32  	%r182, %r181, 255;
	st.local.v2.u32 	[%rd87], {%r180, %r220};
	st.local.u32 	[%rd87+8], %r182;
	{ // callseq 8, 0
	.param .b64 param0;
	st.param.b64 	[param0], %rd89;
	.param .b64 param1;
	st.param.b64 	[param1], %rd86;
	.param .b32 retval0;
	call.uni (retval0), 
	vprintf, 
	(
	param0, 
	param1
	);
	ld.param.b32 	%r183, [retval0];
	} // callseq 8
	or.b32  	%r185, %r140, 6;
	ld.global.u8 	%rs347, [%rd84+6];
	xor.b16  	%rs348, %rs347, %rs385;
	st.global.u8 	[%rd85+6], %rs348;
	ld.global.u8 	%rs349, [%rd84+6];
	xor.b16  	%rs350, %rs349, %rs385;
	cvt.u32.u16 	%r186, %rs350;
	and.b32  	%r187, %r186, 255;
	st.local.v2.u32 	[%rd87], {%r185, %r220};
	st.local.u32 	[%rd87+8], %r187;
	{ // callseq 9, 0
	.param .b64 param0;
	st.param.b64 	[param0], %rd89;
	.param .b64 param1;
	st.param.b64 	[param1], %rd86;
	.param .b32 retval0;
	call.uni (retval0), 
	vprintf, 
	(
	param0, 
	param1
	);
	ld.param.b32 	%r188, [retval0];
	} // callseq 9
	or.b32  	%r190, %r140, 10;
	ld.global.u8 	%rs351, [%rd84+10];
	xor.b16  	%rs352, %rs351, %rs384;
	st.global.u8 	[%rd85+10], %rs352;
	ld.global.u8 	%rs353, [%rd84+10];
	xor.b16  	%rs354, %rs353, %rs384;
	cvt.u32.u16 	%r191, %rs354;
	and.b32  	%r192, %r191, 255;
	st.local.v2.u32 	[%rd87], {%r190, %r220};
	st.local.u32 	[%rd87+8], %r192;
	{ // callseq 10, 0
	.param .b64 param0;
	st.param.b64 	[param0], %rd89;
	.param .b64 param1;
	st.param.b64 	[param1], %rd86;
	.param .b32 retval0;
	call.uni (retval0), 
	vprintf, 
	(
	param0, 
	param1
	);
	ld.param.b32 	%r193, [retval0];
	} // callseq 10
	or.b32  	%r195, %r140, 14;
	ld.global.u8 	%rs355, [%rd84+14];
	xor.b16  	%rs356, %rs355, %rs383;
	st.global.u8 	[%rd85+14], %rs356;
	ld.global.u8 	%rs357, [%rd84+14];
	xor.b16  	%rs358, %rs357, %rs383;
	cvt.u32.u16 	%r196, %rs358;
	and.b32  	%r197, %r196, 255;
	st.local.v2.u32 	[%rd87], {%r195, %r220};
	st.local.u32 	[%rd87+8], %r197;
	{ // callseq 11, 0
	.param .b64 param0;
	st.param.b64 	[param0], %rd89;
	.param .b64 param1;
	st.param.b64 	[param1], %rd86;
	.param .b32 retval0;
	call.uni (retval0), 
	vprintf, 
	(
	param0, 
	param1
	);
	ld.param.b32 	%r198, [retval0];
	} // callseq 11
	or.b32  	%r200, %r140, 3;
	ld.global.u8 	%rs359, [%rd84+3];
	xor.b16  	%rs360, %rs359, %rs382;
	st.global.u8 	[%rd85+3], %rs360;
	ld.global.u8 	%rs361, [%rd84+3];
	xor.b16  	%rs362, %rs361, %rs382;
	cvt.u32.u16 	%r201, %rs362;
	and.b32  	%r202, %r201, 255;
	st.local.v2.u32 	[%rd87], {%r200, %r220};
	st.local.u32 	[%rd87+8], %r202;
	{ // callseq 12, 0
	.param .b64 param0;
	st.param.b64 	[param0], %rd89;
	.param .b64 param1;
	st.param.b64 	[param1], %rd86;
	.param .b32 retval0;
	call.uni (retval0), 
	vprintf, 
	(
	param0, 
	param1
	);
	ld.param.b32 	%r203, [retval0];
	} // callseq 12
	or.b32  	%r205, %r140, 7;
	ld.global.u8 	%rs363, [%rd84+7];
	xor.b16  	%rs364, %rs363, %rs381;
	st.global.u8 	[%rd85+7], %rs364;
	ld.global.u8 	%rs365, [%rd84+7];
	xor.b16  	%rs366, %rs365, %rs381;
	cvt.u32.u16 	%r206, %rs366;
	and.b32  	%r207, %r206, 255;
	st.local.v2.u32 	[%rd87], {%r205, %r220};
	st.local.u32 	[%rd87+8], %r207;
	{ // callseq 13, 0
	.param .b64 param0;
	st.param.b64 	[param0], %rd89;
	.param .b64 param1;
	st.param.b64 	[param1], %rd86;
	.param .b32 retval0;
	call.uni (retval0), 
	vprintf, 
	(
	param0, 
	param1
	);
	ld.param.b32 	%r208, [retval0];
	} // callseq 13
	or.b32  	%r210, %r140, 11;
	ld.global.u8 	%rs367, [%rd84+11];
	xor.b16  	%rs368, %rs367, %rs380;
	st.global.u8 	[%rd85+11], %rs368;
	ld.global.u8 	%rs369, [%rd84+11];
	xor.b16  	%rs370, %rs369, %rs380;
	cvt.u32.u16 	%r211, %rs370;
	and.b32  	%r212, %r211, 255;
	st.local.v2.u32 	[%rd87], {%r210, %r220};
	st.local.u32 	[%rd87+8], %r212;
	{ // callseq 14, 0
	.param .b64 param0;
	st.param.b64 	[param0], %rd89;
	.param .b64 param1;
	st.param.b64 	[param1], %rd86;
	.param .b32 retval0;
	call.uni (retval0), 
	vprintf, 
	(
	param0, 
	param1
	);
	ld.param.b32 	%r213, [retval0];
	} // callseq 14
	or.b32  	%r215, %r140, 15;
	ld.global.u8 	%rs371, [%rd84+15];
	xor.b16  	%rs372, %rs371, %rs379;
	st.global.u8 	[%rd85+15], %rs372;
	ld.global.u8 	%rs373, [%rd84+15];
	xor.b16  	%rs374, %rs373, %rs379;
	cvt.u32.u16 	%r216, %rs374;
	and.b32  	%r217, %r216, 255;
	st.local.v2.u32 	[%rd87], {%r215, %r220};
	st.local.u32 	[%rd87+8], %r217;
	{ // callseq 15, 0
	.param .b64 param0;
	st.param.b64 	[param0], %rd89;
	.param .b64 param1;
	st.param.b64 	[param1], %rd86;
	.param .b32 retval0;
	call.uni (retval0), 
	vprintf, 
	(
	param0, 
	param1
	);
	ld.param.b32 	%r218, [retval0];
	} // callseq 15
	add.s32 	%r220, %r220, %r3;
	setp.lt.s32 	%p23, %r220, %r13;
	@%p23 bra 	$L__BB0_2;
$L__BB0_13:
	ret;

}


// ===== COMPILED SASS (sm_100) =====

	.target	sm_100

	.elftype	@"ET_EXEC"


//--------------------- .note.nv.tkinfo           --------------------------
	.section	.note.nv.tkinfo,"",@"SHT_NOTE"
	.sectionflags	@"SHF_NOTE_NV_TKINFO"
	.tkinfo
        /*0018*/ 	.word	0x00000002
        /*0030*/ 	.string	""
        /*0030*/ 	.string	"ptxas"
        /*0030*/ 	.string	"Cuda compilation tools, release 13.0, V13.0.88"
        /*0030*/ 	.string	"Build cuda_13.0.r13.0/compiler.36424714_0"
        /*0030*/ 	.string	"-arch sm_100 -m 64 "



//--------------------- .note.nv.cuinfo           --------------------------
	.section	.note.nv.cuinfo,"",@"SHT_NOTE"
	.sectionflags	@"SHF_NOTE_NV_CUINFO"
        /*0018*/ 	.short	0x0002
        /*001a*/ 	.short	0x0064
        /*001c*/ 	.short	0x0082
	.zero		2


//--------------------- .nv.info                  --------------------------
	.section	.nv.info,"",@"SHT_CUDA_INFO"
	.align	4


	//----- nvinfo : EIATTR_REGCOUNT
	.align		4
        /*0000*/ 	.byte	0x04, 0x2f
        /*0002*/ 	.short	(.L_4 - .L_3)
	.align		4
.L_3:
        /*0004*/ 	.word	index@(_Z19aesCtrEncryptKernelPKhS0_S0_iPh)
        /*0008*/ 	.word	0x00000038


	//----- nvinfo : EIATTR_FRAME_SIZE
	.align		4
.L_4:
        /*000c*/ 	.byte	0x04, 0x11
        /*000e*/ 	.short	(.L_6 - .L_5)
	.align		4
.L_5:
        /*0010*/ 	.word	index@(_Z19aesCtrEncryptKernelPKhS0_S0_iPh)
        /*0014*/ 	.word	0x000000c0


	//----- nvinfo : EIATTR_MIN_STACK_SIZE
	.align		4
.L_6:
        /*0018*/ 	.byte	0x04, 0x12
        /*001a*/ 	.short	(.L_8 - .L_7)
	.align		4
.L_7:
        /*001c*/ 	.word	index@(_Z19aesCtrEncryptKernelPKhS0_S0_iPh)
        /*0020*/ 	.word	0x000000c0
.L_8:


//--------------------- .nv.compat                --------------------------
	.section	.nv.compat,"",@"SHT_CUDA_COMPAT_INFO"
	.align	4
        /*0000*/ 	.byte	0x02, 0x09, 0x00, 0x00, 0x02, 0x02, 0x01, 0x00, 0x02, 0x05, 0x05, 0x00, 0x03, 0x07, 0x01, 0x01
        /*0010*/ 	.byte	0x02, 0x03, 0x00, 0x00, 0x02, 0x06, 0x01, 0x00, 0x04, 0x0b, 0x08, 0x00, 0x09, 0x00, 0x00, 0x00
        /*0020*/ 	.byte	0x00, 0x00, 0x00, 0x00


//--------------------- .nv.info._Z19aesCtrEncryptKernelPKhS0_S0_iPh --------------------------
	.section	.nv.info._Z19aesCtrEncryptKernelPKhS0_S0_iPh,"",@"SHT_CUDA_INFO"
	.sectionflags	@""
	.align	4


	//----- nvinfo : EIATTR_CUDA_API_VERSION
	.align		4
        /*0000*/ 	.byte	0x04, 0x37
        /*0002*/ 	.short	(.L_10 - .L_9)
.L_9:
        /*0004*/ 	.word	0x00000082


	//----- nvinfo : EIATTR_KPARAM_INFO
	.align		4
.L_10:
        /*0008*/ 	.byte	0x04, 0x17
        /*000a*/ 	.short	(.L_12 - .L_11)
.L_11:
        /*000c*/ 	.word	0x00000000
        /*0010*/ 	.short	0x0004
        /*0012*/ 	.short	0x0020
        /*0014*/ 	.byte	0x00, 0xf5, 0x21, 0x00


	//----- nvinfo : EIATTR_KPARAM_INFO
	.align		4
.L_12:
        /*0018*/ 	.byte	0x04, 0x17
        /*001a*/ 	.short	(.L_14 - .L_13)
.L_13:
        /*001c*/ 	.word	0x00000000
        /*0020*/ 	.short	0x0003
        /*0022*/ 	.short	0x0018
        /*0024*/ 	.byte	0x00, 0xf0, 0x11, 0x00


	//----- nvinfo : EIATTR_KPARAM_INFO
	.align		4
.L_14:
        /*0028*/ 	.byte	0x04, 0x17
        /*002a*/ 	.short	(.L_16 - .L_15)
.L_15:
        /*002c*/ 	.word	0x00000000
        /*0030*/ 	.short	0x0002
        /*0032*/ 	.short	0x0010
        /*0034*/ 	.byte	0x00, 0xf5, 0x21, 0x00


	//----- nvinfo : EIATTR_KPARAM_INFO
	.align		4
.L_16:
        /*0038*/ 	.byte	0x04, 0x17
        /*003a*/ 	.short	(.L_18 - .L_17)
.L_17:
        /*003c*/ 	.word	0x00000000
        /*0040*/ 	.short	0x0001
        /*0042*/ 	.short	0x0008
        /*0044*/ 	.byte	0x00, 0xf5, 0x21, 0x00


	//----- nvinfo : EIATTR_KPARAM_INFO
	.align		4
.L_18:
        /*0048*/ 	.byte	0x04, 0x17
        /*004a*/ 	.short	(.L_20 - .L_19)
.L_19:
        /*004c*/ 	.word	0x00000000
        /*0050*/ 	.short	0x0000
        /*0052*/ 	.short	0x0000
        /*0054*/ 	.byte	0x00, 0xf5, 0x21, 0x00


	//----- nvinfo : EIATTR_SPARSE_MMA_MASK
	.align		4
.L_20:
        /*0058*/ 	.byte	0x03, 0x50
        /*005a*/ 	.short	0x0000


	//----- nvinfo : EIATTR_MAXREG_COUNT
	.align		4
        /*005c*/ 	.byte	0x03, 0x1b
        /*005e*/ 	.short	0x00ff


	//----- nvinfo : EIATTR_EXTERNS
	.align		4
        /*0060*/ 	.byte	0x04, 0x0f
        /*0062*/ 	.short	(.L_22 - .L_21)


	//   ....[0]....
	.align		4
.L_21:
        /*0064*/ 	.word	index@(vprintf)


	//----- nvinfo : EIATTR_MERCURY_ISA_VERSION
	.align		4
.L_22:
        /*0068*/ 	.byte	0x03, 0x5f
        /*006a*/ 	.short	0x0101


	//----- nvinfo : EIATTR_VRC_CTA_INIT_COUNT
	.align		4
        /*006c*/ 	.byte	0x02, 0x4a
	.zero		1
	.zero		1


	//----- nvinfo : EIATTR_SYSCALL_OFFSETS
	.align		4
        /*0070*/ 	.byte	0x04, 0x46
        /*0072*/ 	.short	(.L_24 - .L_23)


	//   ....[0]....
.L_23:
        /*0074*/ 	.word	0x00001fd0


	//   ....[1]....
        /*0078*/ 	.word	0x000020f0


	//   ....[2]....
        /*007c*/ 	.word	0x00002210


	//   ....[3]....
        /*0080*/ 	.word	0x00002330


	//   ....[4]....
        /*0084*/ 	.word	0x00002450


	//   ....[5]....
        /*0088*/ 	.word	0x00002570


	//   ....[6]....
        /*008c*/ 	.word	0x00002690


	//   ....[7]....
        /*0090*/ 	.word	0x000027b0


	//   ....[8]....
        /*0094*/ 	.word	0x000028d0


	//   ....[9]....
        /*0098*/ 	.word	0x000029f0


	//   ....[10]....
        /*009c*/ 	.word	0x00002b10


	//   ....[11]....
        /*00a0*/ 	.word	0x00002c30


	//   ....[12]....
        /*00a4*/ 	.word	0x00002d50


	//   ....[13]....
        /*00a8*/ 	.word	0x00002e70


	//   ....[14]....
        /*00ac*/ 	.word	0x00002f90


	//   ....[15]....
        /*00b0*/ 	.word	0x000030a0


	//----- nvinfo : EIATTR_EXIT_INSTR_OFFSETS
	.align		4
.L_24:
        /*00b4*/ 	.byte	0x04, 0x1c
        /*00b6*/ 	.short	(.L_26 - .L_25)


	//   ....[0]....
.L_25:
        /*00b8*/ 	.word	0x000000c0


	//   ....[1]....
        /*00bc*/ 	.word	0x000030f0


	//----- nvinfo : EIATTR_CRS_STACK_SIZE
	.align		4
.L_26:
        /*00c0*/ 	.byte	0x04, 0x1e
        /*00c2*/ 	.short	(.L_28 - .L_27)
.L_27:
        /*00c4*/ 	.word	0x00000000


	//----- nvinfo : EIATTR_CBANK_PARAM_SIZE
	.align		4
.L_28:
        /*00c8*/ 	.byte	0x03, 0x19
        /*00ca*/ 	.short	0x0028


	//----- nvinfo : EIATTR_PARAM_CBANK
	.align		4
        /*00cc*/ 	.byte	0x04, 0x0a
        /*00ce*/ 	.short	(.L_30 - .L_29)
	.align		4
.L_29:
        /*00d0*/ 	.word	index@(.nv.constant0._Z19aesCtrEncryptKernelPKhS0_S0_iPh)
        /*00d4*/ 	.short	0x0380
        /*00d6*/ 	.short	0x0028


	//----- nvinfo : EIATTR_SW_WAR
	.align		4
.L_30:
        /*00d8*/ 	.byte	0x04, 0x36
        /*00da*/ 	.short	(.L_32 - .L_31)
.L_31:
        /*00dc*/ 	.word	0x00000008
.L_32:


//--------------------- .nv.callgraph             --------------------------
	.section	.nv.callgraph,"",@"SHT_CUDA_CALLGRAPH"
	.align	4
	.sectionentsize	8
	.align		4
        /*0000*/ 	.word	0x00000000
	.align		4
        /*0004*/ 	.word	0xffffffff
	.align		4
        /*0008*/ 	.word	index@(_Z19aesCtrEncryptKernelPKhS0_S0_iPh)
	.align		4
        /*000c*/ 	.word	index@(vprintf)
	.align		4
        /*0010*/ 	.word	0x00000000
	.align		4
        /*0014*/ 	.word	0xfffffffe
	.align		4
        /*0018*/ 	.word	0x00000000
	.align		4
        /*001c*/ 	.word	0xfffffffd
	.align		4
        /*0020*/ 	.word	0x00000000
	.align		4
        /*0024*/ 	.word	0xfffffffc


//--------------------- .nv.constant4             --------------------------
	.section	.nv.constant4,"a",@progbits
	.align	8
	.align		8
.nv.constant4:
        /*0000*/ 	.dword	vprintf
	.align		8
        /*0008*/ 	.dword	sbox
	.align		8
        /*0010*/ 	.dword	Rcon
	.align		8
        /*0018*/ 	.dword	$str


//--------------------- .text._Z19aesCtrEncryptKernelPKhS0_S0_iPh --------------------------
	.section	.text._Z19aesCtrEncryptKernelPKhS0_S0_iPh,"ax",@progbits
	.align	128
        .global         _Z19aesCtrEncryptKernelPKhS0_S0_iPh
        .type           _Z19aesCtrEncryptKernelPKhS0_S0_iPh,@function
        .size           _Z19aesCtrEncryptKernelPKhS0_S0_iPh,(.L_x_28 - _Z19aesCtrEncryptKernelPKhS0_S0_iPh)
        .other          _Z19aesCtrEncryptKernelPKhS0_S0_iPh,@"STO_CUDA_ENTRY STV_DEFAULT"
_Z19aesCtrEncryptKernelPKhS0_S0_iPh:
.text._Z19aesCtrEncryptKernelPKhS0_S0_iPh:
[----:B------:R-:W0:Y:S01]  /*0000*/  LDC R1, c[0x0][0x37c] ;  /* 0x0000df00ff017b82 */ /* 0x000e220000000800 */
[----:B------:R-:W1:Y:S01]  /*0010*/  S2R R17, SR_TID.X ;  /* 0x0000000000117919 */ /* 0x000e620000002100 */
[----:B------:R-:W2:Y:S06]  /*0020*/  LDCU UR5, c[0x0][0x2fc] ;  /* 0x00005f80ff0577ac */ /* 0x000eac0008000800 */
[----:B------:R-:W1:Y:S01]  /*0030*/  S2UR UR6, SR_CTAID.X ;  /* 0x00000000000679c3 */ /* 0x000e620000002500 */
[----:B0-----:R-:W-:Y:S01]  /*0040*/  VIADD R1, R1, 0xffffff40 ;  /* 0xffffff4001017836 */ /* 0x001fe20000000000 */
[----:B------:R-:W0:Y:S01]  /*0050*/  LDCU UR7, c[0x0][0x398] ;  /* 0x00007300ff0777ac */ /* 0x000e220008000800 */
[----:B------:R-:W3:Y:S05]  /*0060*/  LDCU UR4, c[0x0][0x2f8] ;  /* 0x00005f00ff0477ac */ /* 0x000eea0008000800 */
[----:B------:R-:W1:Y:S01]  /*0070*/  LDC R28, c[0x0][0x360] ;  /* 0x0000d800ff1c7b82 */ /* 0x000e620000000800 */
[----:B---3--:R-:W-:-:S05]  /*0080*/  IADD3 R25, P1, PT, R1, UR4, RZ ;  /* 0x0000000401197c10 */ /* 0x008fca000ff3e0ff */
[----:B--2---:R-:W-:Y:S02]  /*0090*/  IMAD.X R26, RZ, RZ, UR5, P1 ;  /* 0x00000005ff1a7e24 */ /* 0x004fe400088e06ff */
[----:B-1----:R-:W-:-:S05]  /*00a0*/  IMAD R17, R28, UR6, R17 ;  /* 0x000000061c117c24 */ /* 0x002fca000f8e0211 */
[----:B0-----:R-:W-:-:S13]  /*00b0*/  ISETP.GE.AND P0, PT, R17, UR7, PT ;  /* 0x0000000711007c0c */ /* 0x001fda000bf06270 */
[----:B------:R-:W-:Y:S05]  /*00c0*/  @P0 EXIT ;  /* 0x000000000000094d */ /* 0x000fea0003800000 */
[----:B------:R-:W0:Y:S01]  /*00d0*/  LDCU UR4, c[0x0][0x370] ;  /* 0x00006e00ff0477ac */ /* 0x000e220008000800 */
[----:B------:R-:W-:Y:S01]  /*00e0*/  VIADD R27, R1, 0x14 ;  /* 0x00000014011b7836 */ /* 0x000fe20000000000 */
[----:B------:R-:W1:Y:S01]  /*00f0*/  LDCU.64 UR36, c[0x0][0x358] ;  /* 0x00006b00ff2477ac */ /* 0x000e620008000a00 */
[----:B------:R-:W2:Y:S01]  /*0100*/  LDCU.64 UR38, c[0x4][0x8] ;  /* 0x01000100ff2677ac */ /* 0x000ea20008000a00 */
[----:B------:R-:W3:Y:S01]  /*0110*/  LDCU.64 UR40, c[0x4][0x8] ;  /* 0x01000100ff2877ac */ /* 0x000ee20008000a00 */
[----:B------:R-:W4:Y:S01]  /*0120*/  LDCU.64 UR42, c[0x4][0x10] ;  /* 0x01000200ff2a77ac */ /* 0x000f220008000a00 */
[----:B0-----:R-:W-:-:S07]  /*0130*/  IMAD R28, R28, UR4, RZ ;  /* 0x000000041c1c7c24 */ /* 0x001fce000f8e02ff */
.L_x_26:
[----:B------:R-:W1:Y:S02]  /*0140*/  LDC.64 R2, c[0x0][0x388] ;  /* 0x0000e200ff027b82 */ /* 0x000e640000000a00 */
[----:B-1----:R-:W5:Y:S04]  /*0150*/  LDG.E.U8 R4, desc[UR36][R2.64+0xf] ;  /* 0x00000f2402047981 */ /* 0x002f68000c1e1100 */
[----:B------:R-:W5:Y:S04]  /*0160*/  LDG.E.U8 R7, desc[UR36][R2.64+0xe] ;  /* 0x00000e2402077981 */ /* 0x000f68000c1e1100 */
[----:B------:R-:W2:Y:S04]  /*0170*/  LDG.E.U8 R6, desc[UR36][R2.64+0xd] ;  /* 0x00000d2402067981 */ /* 0x000ea8000c1e1100 */
[----:B------:R-:W2:Y:S04]  /*0180*/  LDG.E.U8 R11, desc[UR36][R2.64+0xc] ;  /* 0x00000c24020b7981 */ /* 0x000ea8000c1e1100 */
[----:B------:R-:W3:Y:S04]  /*0190*/  LDG.E.U8 R0, desc[UR36][R2.64+0x2] ;  /* 0x0000022402007981 */ /* 0x000ee8000c1e1100 */
[----:B------:R-:W4:Y:S04]  /*01a0*/  LDG.E.U8 R14, desc[UR36][R2.64] ;  /* 0x00000024020e7981 */ /* 0x000f28000c1e1100 */
[----:B------:R-:W3:Y:S04]  /*01b0*/  LDG.E.U8 R8, desc[UR36][R2.64+0xb] ;  /* 0x00000b2402087981 */ /* 0x000ee8000c1e1100 */
[----:B------:R-:W3:Y:S04]  /*01c0*/  LDG.E.U8 R13, desc[UR36][R2.64+0xa] ;  /* 0x00000a24020d7981 */ /* 0x000ee8000c1e1100 */
[----:B------:R-:W4:Y:S04]  /*01d0*/  LDG.E.U8 R10, desc[UR36][R2.64+0x9] ;  /* 0x00000924020a7981 */ /* 0x000f28000c1e1100 */
[----:B------:R-:W4:Y:S04]  /*01e0*/  LDG.E.U8 R15, desc[UR36][R2.64+0x8] ;  /* 0x00000824020f7981 */ /* 0x000f28000c1e1100 */
[----:B------:R-:W4:Y:S04]  /*01f0*/  LDG.E.U8 R12, desc[UR36][R2.64+0x7] ;  /* 0x00000724020c7981 */ /* 0x000f28000c1e1100 */
[----:B------:R-:W4:Y:S04]  /*0200*/  LDG.E.U8 R19, desc[UR36][R2.64+0x6] ;  /* 0x0000062402137981 */ /* 0x000f28000c1e1100 */
[----:B------:R-:W4:Y:S04]  /*0210*/  LDG.E.U8 R16, desc[UR36][R2.64+0x5] ;  /* 0x0000052402107981 */ /* 0x000f28000c1e1100 */
[----:B------:R-:W4:Y:S04]  /*0220*/  LDG.E.U8 R21, desc[UR36][R2.64+0x4] ;  /* 0x0000042402157981 */ /* 0x000f28000c1e1100 */
[----:B------:R-:W4:Y:S04]  /*0230*/  LDG.E.U8 R5, desc[UR36][R2.64+0x1] ;  /* 0x0000012402057981 */ /* 0x000f28000c1e1100 */
[----:B------:R0:W4:Y:S01]  /*0240*/  LDG.E.U8 R9, desc[UR36][R2.64+0x3] ;  /* 0x0000032402097981 */ /* 0x000122000c1e1100 */
[----:B------:R-:W-:Y:S01]  /*0250*/  BSSY.RECONVERGENT B0, `(.L_x_0) ;  /* 0x000005a000007945 */ /* 0x000fe20003800200 */
[----:B0-----:R-:W-:Y:S01]  /*0260*/  IMAD.MOV.U32 R3, RZ, RZ, 0x10 ;  /* 0x00000010ff037424 */ /* 0x001fe200078e00ff */
[----:B-----5:R-:W-:-:S02]  /*0270*/  PRMT R7, R7, 0x3340, R4 ;  /* 0x0000334007077816 */ /* 0x020fc40000000004 */
[----:B--2---:R-:W-:-:S04]  /*0280*/  PRMT R6, R11, 0x3340, R6 ;  /* 0x000033400b067816 */ /* 0x004fc80000000006 */
[----:B------:R-:W-:Y:S02]  /*0290*/  PRMT R7, R6, 0x5410, R7 ;  /* 0x0000541006077816 */ /* 0x000fe40000000007 */
[----:B---3--:R-:W-:Y:S02]  /*02a0*/  PRMT R8, R13, 0x3340, R8 ;  /* 0x000033400d087816 */ /* 0x008fe40000000008 */
[----:B----4-:R-:W-:-:S04]  /*02b0*/  PRMT R15, R15, 0x3340, R10 ;  /* 0x000033400f0f7816 */ /* 0x010fc8000000000a */
[----:B------:R-:W-:Y:S02]  /*02c0*/  PRMT R6, R15, 0x5410, R8 ;  /* 0x000054100f067816 */ /* 0x000fe40000000008 */
[----:B------:R-:W-:Y:S02]  /*02d0*/  PRMT R12, R19, 0x3340, R12 ;  /* 0x00003340130c7816 */ /* 0x000fe4000000000c */
[----:B------:R-:W-:Y:S02]  /*02e0*/  PRMT R21, R21, 0x3340, R16 ;  /* 0x0000334015157816 */ /* 0x000fe40000000010 */
[----:B------:R-:W-:Y:S02]  /*02f0*/  PRMT R11, R14, 0x3340, R5 ;  /* 0x000033400e0b7816 */ /* 0x000fe40000000005 */
[----:B------:R-:W-:Y:S02]  /*0300*/  PRMT R4, R0, 0x3340, R9 ;  /* 0x0000334000047816 */ /* 0x000fe40000000009 */
[----:B------:R-:W-:-:S02]  /*0310*/  PRMT R5, R21, 0x5410, R12 ;  /* 0x0000541015057816 */ /* 0x000fc4000000000c */
[----:B------:R-:W-:-:S05]  /*0320*/  PRMT R4, R11, 0x5410, R4 ;  /* 0x000054100b047816 */ /* 0x000fca0000000004 */
[----:B------:R0:W-:Y:S01]  /*0330*/  STL.128 [R1], R4 ;  /* 0x0000000401007387 */ /* 0x0001e20000100c00 */
[----:B------:R-:W-:-:S04]  /*0340*/  PRMT R0, R0, 0x3340, R1 ;  /* 0x0000334000007816 */ /* 0x000fc80000000001 */
[----:B------:R-:W-:-:S04]  /*0350*/  PRMT R0, R11, 0x5410, R0 ;  /* 0x000054100b007816 */ /* 0x000fc80000000000 */
[----:B------:R-:W-:Y:S01]  /*0360*/  PRMT R2, R9, 0x654, R0 ;  /* 0x0000065409027816 */ /* 0x000fe20000000000 */
[----:B------:R-:W-:Y:S01]  /*0370*/  IMAD.MOV.U32 R8, RZ, RZ, RZ ;  /* 0x000000ffff087224 */ /* 0x000fe200078e00ff */
[----:B------:R-:W-:Y:S01]  /*0380*/  SHF.R.U64 R24, R0, 0x8, R1 ;  /* 0x0000000800187819 */ /* 0x000fe20000001201 */
[----:B------:R-:W-:Y:S01]  /*0390*/  IMAD.MOV.U32 R0, RZ, RZ, R27 ;  /* 0x000000ffff007224 */ /* 0x000fe200078e001b */
[----:B------:R-:W-:-:S07]  /*03a0*/  SHF.R.U64 R2, R2, 0x10, R1 ;  /* 0x0000001002027819 */ /* 0x000fce0000001201 */
.L_x_3:
[----:B0-----:R-:W2:Y:S04]  /*03b0*/  LDL R4, [R0+-0x8] ;  /* 0xfffff80000047983 */ /* 0x001ea80000100800 */
[----:B------:R-:W3:Y:S04]  /*03c0*/  LDL R9, [R0+-0x14] ;  /* 0xffffec0000097983 */ /* 0x000ee80000100800 */
[----:B------:R0:W5:Y:S01]  /*03d0*/  LDL R20, [R0+-0x10] ;  /* 0xfffff00000147983 */ /* 0x0001620000100800 */
[----:B------:R-:W-:Y:S01]  /*03e0*/  LOP3.LUT P0, RZ, R3, 0x8, RZ, 0xc0, !PT ;  /* 0x0000000803ff7812 */ /* 0x000fe2000780c0ff */
[----:B------:R-:W-:Y:S01]  /*03f0*/  BSSY.RECONVERGENT B1, `(.L_x_1) ;  /* 0x0000023000017945 */ /* 0x000fe20003800200 */
[----:B--2---:R-:W-:-:S02]  /*0400*/  PRMT R5, R4, 0x7770, RZ ;  /* 0x0000777004057816 */ /* 0x004fc400000000ff */
[C---:B------:R-:W-:Y:S02]  /*0410*/  PRMT R6, R4.reuse, 0x7771, RZ ;  /* 0x0000777104067816 */ /* 0x040fe400000000ff */
[C---:B------:R-:W-:Y:S02]  /*0420*/  PRMT R7, R4.reuse, 0x7772, RZ ;  /* 0x0000777204077816 */ /* 0x040fe400000000ff */
[----:B------:R-:W-:Y:S02]  /*0430*/  PRMT R4, R4, 0x7773, RZ ;  /* 0x0000777304047816 */ /* 0x000fe400000000ff */
[C---:B---3--:R-:W-:Y:S02]  /*0440*/  PRMT R16, R9.reuse, 0x7770, RZ ;  /* 0x0000777009107816 */ /* 0x048fe400000000ff */
[C---:B------:R-:W-:Y:S02]  /*0450*/  PRMT R15, R9.reuse, 0x7771, RZ ;  /* 0x00007771090f7816 */ /* 0x040fe400000000ff */
[----:B------:R-:W-:-:S02]  /*0460*/  PRMT R21, R9, 0x7772, RZ ;  /* 0x0000777209157816 */ /* 0x000fc400000000ff */
[----:B------:R-:W-:Y:S02]  /*0470*/  PRMT R23, R9, 0x7773, RZ ;  /* 0x0000777309177816 */ /* 0x000fe400000000ff */
[----:B------:R-:W-:Y:S02]  /*0480*/  PRMT R9, R5, 0x7610, R9 ;  /* 0x0000761005097816 */ /* 0x000fe40000000009 */
[----:B------:R-:W-:Y:S02]  /*0490*/  PRMT R10, R7, 0x7610, R10 ;  /* 0x00007610070a7816 */ /* 0x000fe4000000000a */
[----:B------:R-:W-:Y:S01]  /*04a0*/  PRMT R12, R4, 0x7610, R12 ;  /* 0x00007610040c7816 */ /* 0x000fe2000000000c */
[----:B0-----:R-:W-:Y:S06]  /*04b0*/  @P0 BRA `(.L_x_2) ;  /* 0x0000000000580947 */ /* 0x001fec0003800000 */
[----:B------:R-:W-:Y:S02]  /*04c0*/  IADD3 R18, P0, PT, R8, UR42, RZ ;  /* 0x0000002a08127c10 */ /* 0x000fe4000ff1e0ff */
[----:B------:R-:W-:Y:S02]  /*04d0*/  LOP3.LUT R4, R6, 0xff, RZ, 0xc0, !PT ;  /* 0x000000ff06047812 */ /* 0x000fe400078ec0ff */
[----:B------:R-:W-:Y:S02]  /*04e0*/  LEA.HI.X.SX32 R19, R8, UR43, 0x1, P0 ;  /* 0x0000002b08137c11 */ /* 0x000fe400080f0eff */
[----:B------:R-:W-:Y:S02]  /*04f0*/  IADD3 R4, P0, PT, R4, UR38, RZ ;  /* 0x0000002604047c10 */ /* 0x000fe4000ff1e0ff */
[----:B------:R-:W-:Y:S02]  /*0500*/  LOP3.LUT R6, R10, 0xff, RZ, 0xc0, !PT ;  /* 0x000000ff0a067812 */ /* 0x000fe400078ec0ff */
[----:B------:R-:W-:Y:S01]  /*0510*/  LOP3.LUT R10, R12, 0xff, RZ, 0xc0, !PT ;  /* 0x000000ff0c0a7812 */ /* 0x000fe200078ec0ff */
[----:B------:R-:W-:Y:S01]  /*0520*/  IMAD.X R5, RZ, RZ, UR39, P0 ;  /* 0x00000027ff057e24 */ /* 0x000fe200080e06ff */
[----:B------:R-:W-:Y:S01]  /*0530*/  LOP3.LUT R9, R9, 0xff, RZ, 0xc0, !PT ;  /* 0x000000ff09097812 */ /* 0x000fe200078ec0ff */
[----:B------:R-:W2:Y:S01]  /*0540*/  LDG.E.U8.CONSTANT R19, desc[UR36][R18.64] ;  /* 0x0000002412137981 */ /* 0x000ea2000c1e9100 */
[----:B------:R-:W-:-:S02]  /*0550*/  IADD3 R6, P0, PT, R6, UR38, RZ ;  /* 0x0000002606067c10 */ /* 0x000fc4000ff1e0ff */
[----:B------:R-:W-:Y:S01]  /*0560*/  IADD3 R10, P1, PT, R10, UR38, RZ ;  /* 0x000000260a0a7c10 */ /* 0x000fe2000ff3e0ff */
[----:B------:R-:W2:Y:S01]  /*0570*/  LDG.E.U8.CONSTANT R4, desc[UR36][R4.64] ;  /* 0x0000002404047981 */ /* 0x000ea2000c1e9100 */
[----:B------:R-:W-:Y:S01]  /*0580*/  IADD3 R12, P2, PT, R9, UR38, RZ ;  /* 0x00000026090c7c10 */ /* 0x000fe2000ff5e0ff */
[----:B------:R-:W-:Y:S02]  /*0590*/  IMAD.X R7, RZ, RZ, UR39, P0 ;  /* 0x00000027ff077e24 */ /* 0x000fe400080e06ff */
[----:B------:R-:W-:Y:S02]  /*05a0*/  IMAD.X R11, RZ, RZ, UR39, P1 ;  /* 0x00000027ff0b7e24 */ /* 0x000fe400088e06ff */
[----:B------:R-:W-:Y:S01]  /*05b0*/  IMAD.X R13, RZ, RZ, UR39, P2 ;  /* 0x00000027ff0d7e24 */ /* 0x000fe200090e06ff */
[----:B------:R0:W5:Y:S04]  /*05c0*/  LDG.E.U8.CONSTANT R6, desc[UR36][R6.64] ;  /* 0x0000002406067981 */ /* 0x000168000c1e9100 */
[----:B------:R0:W5:Y:S04]  /*05d0*/  LDG.E.U8.CONSTANT R10, desc[UR36][R10.64] ;  /* 0x000000240a0a7981 */ /* 0x000168000c1e9100 */
[----:B------:R0:W5:Y:S01]  /*05e0*/  LDG.E.U8.CONSTANT R12, desc[UR36][R12.64] ;  /* 0x000000240c0c7981 */ /* 0x000162000c1e9100 */
[----:B------:R-:W-:Y:S01]  /*05f0*/  VIADD R8, R8, 0x1 ;  /* 0x0000000108087836 */ /* 0x000fe20000000000 */
[----:B--2---:R-:W-:-:S04]  /*0600*/  LOP3.LUT R19, R4, R19, RZ, 0x3c, !PT ;  /* 0x0000001304137212 */ /* 0x004fc800078e3cff */
[----:B0-----:R-:W-:-:S07]  /*0610*/  PRMT R9, R19, 0x7610, R9 ;  /* 0x0000761013097816 */ /* 0x001fce0000000009 */
.L_x_2:
[----:B------:R-:W-:Y:S05]  /*0620*/  BSYNC.RECONVERGENT B1 ;  /* 0x0000000000017941 */ /* 0x000fea0003800200 */
.L_x_1:
[----:B-----5:R-:W-:Y:S02]  /*0630*/  LOP3.LUT R15, R6, R15, RZ, 0x3c, !PT ;  /* 0x0000000f060f7212 */ /* 0x020fe400078e3cff */
[----:B------:R-:W-:Y:S02]  /*0640*/  LOP3.LUT R21, R10, R21, RZ, 0x3c, !PT ;  /* 0x000000150a157212 */ /* 0x000fe400078e3cff */
[C---:B------:R-:W-:Y:S02]  /*0650*/  PRMT R6, R20.reuse, 0x7772, RZ ;  /* 0x0000777214067816 */ /* 0x040fe400000000ff */
[----:B------:R-:W-:Y:S02]  /*0660*/  LOP3.LUT R16, R9, R16, RZ, 0x3c, !PT ;  /* 0x0000001009107212 */ /* 0x000fe400078e3cff */
[C---:B------:R-:W-:Y:S02]  /*0670*/  PRMT R4, R20.reuse, 0x7771, RZ ;  /* 0x0000777114047816 */ /* 0x040fe400000000ff */
[----:B------:R-:W-:-:S02]  /*0680*/  PRMT R5, R20, 0x7770, RZ ;  /* 0x0000777014057816 */ /* 0x000fc400000000ff */
[----:B------:R-:W-:Y:S02]  /*0690*/  LOP3.LUT R23, R12, R23, RZ, 0x3c, !PT ;  /* 0x000000170c177212 */ /* 0x000fe400078e3cff */
[----:B------:R-:W-:Y:S02]  /*06a0*/  PRMT R20, R20, 0x7773, RZ ;  /* 0x0000777314147816 */ /* 0x000fe400000000ff */
[----:B------:R-:W-:Y:S02]  /*06b0*/  LOP3.LUT R7, R21, 0xffff, R6, 0x48, !PT ;  /* 0x0000ffff15077812 */ /* 0x000fe400078e4806 */
[----:B------:R-:W-:Y:S02]  /*06c0*/  LOP3.LUT R9, R15, 0xffff, R4, 0x48, !PT ;  /* 0x0000ffff0f097812 */ /* 0x000fe400078e4804 */
[----:B------:R-:W-:Y:S02]  /*06d0*/  LOP3.LUT R6, R16, 0xffff, RZ, 0xc0, !PT ;  /* 0x0000ffff10067812 */ /* 0x000fe400078ec0ff */
[C---:B------:R-:W-:Y:S01]  /*06e0*/  ISETP.GE.U32.AND P0, PT, R3.reuse, 0xa8, PT ;  /* 0x000000a80300780c */ /* 0x040fe20003f06070 */
[----:B------:R-:W-:Y:S01]  /*06f0*/  VIADD R3, R3, 0x8 ;  /* 0x0000000803037836 */ /* 0x000fe20000000000 */
[----:B------:R-:W-:-:S02]  /*0700*/  LOP3.LUT R21, R21, 0xffff, RZ, 0xc0, !PT ;  /* 0x0000ffff15157812 */ /* 0x000fc400078ec0ff */
[----:B------:R-:W-:Y:S02]  /*0710*/  LOP3.LUT R15, R15, 0xffff, RZ, 0xc0, !PT ;  /* 0x0000ffff0f0f7812 */ /* 0x000fe400078ec0ff */
[C---:B------:R-:W-:Y:S02]  /*0720*/  LOP3.LUT R4, R23.reuse, 0xffff, RZ, 0xc0, !PT ;  /* 0x0000ffff17047812 */ /* 0x040fe400078ec0ff */
[----:B------:R-:W-:Y:S02]  /*0730*/  LOP3.LUT R20, R23, 0xffff, R20, 0x48, !PT ;  /* 0x0000ffff17147812 */ /* 0x000fe400078e4814 */
[----:B------:R-:W-:Y:S02]  /*0740*/  LOP3.LUT R16, R16, 0xffff, R5, 0x48, !PT ;  /* 0x0000ffff10107812 */ /* 0x000fe400078e4805 */
[----:B------:R-:W-:Y:S02]  /*0750*/  PRMT R4, R21, 0x3340, R4 ;  /* 0x0000334015047816 */ /* 0x000fe40000000004 */
[----:B------:R-:W-:-:S02]  /*0760*/  PRMT R15, R6, 0x3340, R15 ;  /* 0x00003340060f7816 */ /* 0x000fc4000000000f */
[----:B------:R-:W-:Y:S02]  /*0770*/  PRMT R7, R7, 0x3340, R20 ;  /* 0x0000334007077816 */ /* 0x000fe40000000014 */
[----:B------:R-:W-:Y:S02]  /*0780*/  PRMT R16, R16, 0x3340, R9 ;  /* 0x0000334010107816 */ /* 0x000fe40000000009 */
[----:B------:R-:W-:Y:S02]  /*0790*/  PRMT R15, R15, 0x5410, R4 ;  /* 0x000054100f0f7816 */ /* 0x000fe40000000004 */
[----:B------:R-:W-:-:S03]  /*07a0*/  PRMT R7, R16, 0x5410, R7 ;  /* 0x0000541010077816 */ /* 0x000fc60000000007 */
[----:B------:R-:W-:Y:S04]  /*07b0*/  STL [R0+-0x4], R15 ;  /* 0xfffffc0f00007387 */ /* 0x000fe80000100800 */
[----:B------:R0:W-:Y:S02]  /*07c0*/  STL [R0], R7 ;  /* 0x0000000700007387 */ /* 0x0001e40000100800 */
[----:B0-----:R-:W-:Y:S01]  /*07d0*/  VIADD R0, R0, 0x8 ;  /* 0x0000000800007836 */ /* 0x001fe20000000000 */
[----:B------:R-:W-:Y:S06]  /*07e0*/  @!P0 BRA `(.L_x_3) ;  /* 0xfffffff800f08947 */ /* 0x000fec000383ffff */
[----:B------:R-:W-:Y:S05]  /*07f0*/  BSYNC.RECONVERGENT B0 ;  /* 0x0000000000007941 */ /* 0x000fea0003800200 */
.L_x_0:
[----:B------:R-:W2:Y:S04]  /*0800*/  LDL.64 R12, [R1+0x8] ;  /* 0x00000800010c7983 */ /* 0x000ea80000100a00 */
[----:B------:R-:W3:Y:S04]  /*0810*/  LDL R15, [R1+0x4] ;  /* 0x00000400010f7983 */ /* 0x000ee80000100800 */
[----:B------:R-:W4:Y:S01]  /*0820*/  LDL.128 R8, [R1+0x10] ;  /* 0x0000100001087983 */ /* 0x000f220000100c00 */
[----:B------:R-:W-:Y:S01]  /*0830*/  LOP3.LUT R33, R2, 0xffff, RZ, 0xc0, !PT ;  /* 0x0000ffff02217812 */ /* 0x000fe200078ec0ff */
[----:B------:R-:W-:Y:S01]  /*0840*/  BSSY.RECONVERGENT B0, `(.L_x_4) ;  /* 0x000015e000007945 */ /* 0x000fe20003800200 */
[----:B------:R-:W-:-:S02]  /*0850*/  IMAD.MOV.U32 R44, RZ, RZ, RZ ;  /* 0x000000ffff2c7224 */ /* 0x000fc400078e00ff */
[----:B------:R-:W-:Y:S02]  /*0860*/  SHF.R.U32.HI R33, RZ, 0x8, R33 ;  /* 0x00000008ff217819 */ /* 0x000fe40000011621 */
[C---:B--2---:R-:W-:Y:S02]  /*0870*/  PRMT R39, R13.reuse, 0x7770, RZ ;  /* 0x000077700d277816 */ /* 0x044fe400000000ff */
[C---:B------:R-:W-:Y:S02]  /*0880*/  PRMT R30, R13.reuse, 0x7771, RZ ;  /* 0x000077710d1e7816 */ /* 0x040fe400000000ff */
[C---:B------:R-:W-:Y:S02]  /*0890*/  PRMT R32, R13.reuse, 0x7772, RZ ;  /* 0x000077720d207816 */ /* 0x040fe400000000ff */
[----:B------:R-:W-:Y:S02]  /*08a0*/  PRMT R13, R13, 0x7773, RZ ;  /* 0x000077730d0d7816 */ /* 0x000fe400000000ff */
[----:B------:R-:W-:-:S02]  /*08b0*/  PRMT R41, R12, 0x7770, RZ ;  /* 0x000077700c297816 */ /* 0x000fc400000000ff */
[C---:B------:R-:W-:Y:S02]  /*08c0*/  PRMT R29, R12.reuse, 0x7771, RZ ;  /* 0x000077710c1d7816 */ /* 0x040fe400000000ff */
[C---:B------:R-:W-:Y:S02]  /*08d0*/  PRMT R35, R12.reuse, 0x7772, RZ ;  /* 0x000077720c237816 */ /* 0x040fe400000000ff */
[C---:B---3--:R-:W-:Y:S02]  /*08e0*/  PRMT R40, R15.reuse, 0x7770, RZ ;  /* 0x000077700f287816 */ /* 0x048fe400000000ff */
[C---:B------:R-:W-:Y:S02]  /*08f0*/  PRMT R38, R15.reuse, 0x7771, RZ ;  /* 0x000077710f267816 */ /* 0x040fe400000000ff */
[----:B------:R-:W-:Y:S02]  /*0900*/  PRMT R31, R15, 0x7772, RZ ;  /* 0x000077720f1f7816 */ /* 0x000fe400000000ff */
[----:B------:R-:W-:-:S02]  /*0910*/  PRMT R12, R12, 0x7773, RZ ;  /* 0x000077730c0c7816 */ /* 0x000fc400000000ff */
[----:B------:R-:W-:Y:S02]  /*0920*/  PRMT R15, R15, 0x7773, RZ ;  /* 0x000077730f0f7816 */ /* 0x000fe400000000ff */
[----:B------:R-:W-:Y:S02]  /*0930*/  LOP3.LUT R13, R13, 0x1, RZ, 0x3c, !PT ;  /* 0x000000010d0d7812 */ /* 0x000fe400078e3cff */
[C---:B----4-:R-:W-:Y:S02]  /*0940*/  PRMT R4, R8.reuse, 0x7770, RZ ;  /* 0x0000777008047816 */ /* 0x050fe400000000ff */
[C---:B------:R-:W-:Y:S02]  /*0950*/  PRMT R3, R8.reuse, 0x7771, RZ ;  /* 0x0000777108037816 */ /* 0x040fe400000000ff */
[----:B------:R-:W-:Y:S02]  /*0960*/  PRMT R0, R8, 0x7772, RZ ;  /* 0x0000777208007816 */ /* 0x000fe400000000ff */
[----:B------:R-:W-:-:S02]  /*0970*/  PRMT R7, R9, 0x7770, RZ ;  /* 0x0000777009077816 */ /* 0x000fc400000000ff */
[C---:B------:R-:W-:Y:S02]  /*0980*/  PRMT R6, R9.reuse, 0x7771, RZ ;  /* 0x0000777109067816 */ /* 0x040fe400000000ff */
[C---:B------:R-:W-:Y:S02]  /*0990*/  PRMT R5, R9.reuse, 0x7772, RZ ;  /* 0x0000777209057816 */ /* 0x040fe400000000ff */
[----:B------:R-:W-:Y:S02]  /*09a0*/  PRMT R42, R9, 0x7773, RZ ;  /* 0x00007773092a7816 */ /* 0x000fe400000000ff */
[----:B------:R-:W-:Y:S02]  /*09b0*/  PRMT R8, R8, 0x7773, RZ ;  /* 0x0000777308087816 */ /* 0x000fe400000000ff */
[C---:B------:R-:W-:Y:S02]  /*09c0*/  PRMT R16, R10.reuse, 0x7770, RZ ;  /* 0x000077700a107816 */ /* 0x040fe400000000ff */
[----:B------:R-:W-:-:S02]  /*09d0*/  PRMT R9, R10, 0x7771, RZ ;  /* 0x000077710a097816 */ /* 0x000fc400000000ff */
[C---:B------:R-:W-:Y:S02]  /*09e0*/  PRMT R43, R10.reuse, 0x7772, RZ ;  /* 0x000077720a2b7816 */ /* 0x040fe400000000ff */
[----:B------:R-:W-:Y:S02]  /*09f0*/  PRMT R48, R10, 0x7773, RZ ;  /* 0x000077730a307816 */ /* 0x000fe400000000ff */
[C---:B------:R-:W-:Y:S02]  /*0a00*/  PRMT R47, R11.reuse, 0x7770, RZ ;  /* 0x000077700b2f7816 */ /* 0x040fe400000000ff */
[C---:B------:R-:W-:Y:S02]  /*0a10*/  PRMT R46, R11.reuse, 0x7771, RZ ;  /* 0x000077710b2e7816 */ /* 0x040fe400000000ff */
[C---:B------:R-:W-:Y:S02]  /*0a20*/  PRMT R45, R11.reuse, 0x7772, RZ ;  /* 0x000077720b2d7816 */ /* 0x040fe400000000ff */
[----:B------:R-:W-:-:S02]  /*0a30*/  PRMT R49, R11, 0x7773, RZ ;  /* 0x000077730b317816 */ /* 0x000fc400000000ff */
[----:B------:R-:W-:Y:S02]  /*0a40*/  PRMT R36, R15, 0x7610, R36 ;  /* 0x000076100f247816 */ /* 0x000fe40000000024 */
[----:B------:R-:W-:Y:S02]  /*0a50*/  PRMT R34, R12, 0x7610, R34 ;  /* 0x000076100c227816 */ /* 0x000fe40000000022 */
[----:B------:R-:W-:-:S07]  /*0a60*/  PRMT R37, R13, 0x7610, R37 ;  /* 0x000076100d257816 */ /* 0x000fce0000000025 */
.L_x_9:
[----:B------:R-:W-:Y:S02]  /*0a70*/  LOP3.LUT R14, R14, 0xff, RZ, 0xc0, !PT ;  /* 0x000000ff0e0e7812 */ /* 0x000fe400078ec0ff */
[----:B------:R-:W-:Y:S02]  /*0a80*/  LOP3.LUT R10, R40, 0xff, RZ, 0xc0, !PT ;  /* 0x000000ff280a7812 */ /* 0x000fe400078ec0ff */
[----:B------:R-:W-:Y:S02]  /*0a90*/  IADD3 R20, P0, PT, R14, UR40, RZ ;  /* 0x000000280e147c10 */ /* 0x000fe4000ff1e0ff */
[----:B------:R-:W-:-:S03]  /*0aa0*/  LOP3.LUT R12, R41, 0xff, RZ, 0xc0, !PT ;  /* 0x000000ff290c7812 */ /* 0x000fc600078ec0ff */
[----:B------:R-:W-:Y:S01]  /*0ab0*/  IMAD.X R21, RZ, RZ, UR41, P0 ;  /* 0x00000029ff157e24 */ /* 0x000fe200080e06ff */
[----:B------:R-:W-:Y:S02]  /*0ac0*/  IADD3 R10, P0, PT, R10, UR40, RZ ;  /* 0x000000280a0a7c10 */ /* 0x000fe4000ff1e0ff */
[----:B------:R-:W-:Y:S02]  /*0ad0*/  IADD3 R12, P1, PT, R12, UR40, RZ ;  /* 0x000000280c0c7c10 */ /* 0x000fe4000ff3e0ff */
[----:B------:R-:W-:Y:S02]  /*0ae0*/  LOP3.LUT R18, R39, 0xff, RZ, 0xc0, !PT ;  /* 0x000000ff27127812 */ /* 0x000fe400078ec0ff */
[----:B------:R-:W-:Y:S01]  /*0af0*/  LOP3.LUT R22, R38, 0xff, RZ, 0xc0, !PT ;  /* 0x000000ff26167812 */ /* 0x000fe200078ec0ff */
[----:B------:R-:W-:Y:S01]  /*0b00*/  IMAD.X R11, RZ, RZ, UR41, P0 ;  /* 0x00000029ff0b7e24 */ /* 0x000fe200080e06ff */
[----:B------:R-:W-:Y:S01]  /*0b10*/  LOP3.LUT R14, R24, 0xff, RZ, 0xc0, !PT ;  /* 0x000000ff180e7812 */ /* 0x000fe200078ec0ff */
[----:B------:R-:W-:Y:S01]  /*0b20*/  IMAD.X R13, RZ, RZ, UR41, P1 ;  /* 0x00000029ff0d7e24 */ /* 0x000fe200088e06ff */
[----:B------:R-:W-:Y:S01]  /*0b30*/  IADD3 R18, P0, PT, R18, UR40, RZ ;  /* 0x0000002812127c10 */ /* 0x000fe2000ff1e0ff */
[----:B------:R0:W2:Y:S01]  /*0b40*/  LDG.E.U8.CONSTANT R40, desc[UR36][R20.64] ;  /* 0x0000002414287981 */ /* 0x0000a2000c1e9100 */
[----:B------:R-:W-:-:S02]  /*0b50*/  IADD3 R22, P1, PT, R22, UR40, RZ ;  /* 0x0000002816167c10 */ /* 0x000fc4000ff3e0ff */
[----:B------:R-:W-:Y:S01]  /*0b60*/  IADD3 R14, P2, PT, R14, UR40, RZ ;  /* 0x000000280e0e7c10 */ /* 0x000fe2000ff5e0ff */
[----:B------:R1:W3:Y:S01]  /*0b70*/  LDG.E.U8.CONSTANT R24, desc[UR36][R10.64] ;  /* 0x000000240a187981 */ /* 0x0002e2000c1e9100 */
[----:B------:R-:W-:Y:S01]  /*0b80*/  IMAD.X R19, RZ, RZ, UR41, P0 ;  /* 0x00000029ff137e24 */ /* 0x000fe200080e06ff */
[----:B------:R-:W-:Y:S02]  /*0b90*/  LOP3.LUT R2, R2, 0xff, RZ, 0xc0, !PT ;  /* 0x000000ff02027812 */ /* 0x000fe400078ec0ff */
[----:B------:R-:W-:Y:S01]  /*0ba0*/  LOP3.LUT R35, R35, 0xff, RZ, 0xc0, !PT ;  /* 0x000000ff23237812 */ /* 0x000fe200078ec0ff */
[----:B------:R4:W5:Y:S01]  /*0bb0*/  LDG.E.U8.CONSTANT R38, desc[UR36][R12.64] ;  /* 0x000000240c267981 */ /* 0x000962000c1e9100 */
[----:B0-----:R-:W-:Y:S02]  /*0bc0*/  LOP3.LUT R21, R29, 0xff, RZ, 0xc0, !PT ;  /* 0x000000ff1d157812 */ /* 0x001fe400078ec0ff */
[----:B------:R-:W-:Y:S01]  /*0bd0*/  LOP3.LUT R20, R30, 0xff, RZ, 0xc0, !PT ;  /* 0x000000ff1e147812 */ /* 0x000fe200078ec0ff */
[----:B------:R-:W-:Y:S01]  /*0be0*/  IMAD.X R23, RZ, RZ, UR41, P1 ;  /* 0x00000029ff177e24 */ /* 0x000fe200088e06ff */
[----:B-1----:R-:W-:Y:S01]  /*0bf0*/  IADD3 R10, P0, PT, R21, UR40, RZ ;  /* 0x00000028150a7c10 */ /* 0x002fe2000ff1e0ff */
[----:B------:R-:W-:Y:S01]  /*0c00*/  IMAD.X R15, RZ, RZ, UR41, P2 ;  /* 0x00000029ff0f7e24 */ /* 0x000fe200090e06ff */
[----:B------:R-:W-:Y:S01]  /*0c10*/  IADD3 R20, P1, PT, R20, UR40, RZ ;  /* 0x0000002814147c10 */ /* 0x000fe2000ff3e0ff */
[----:B------:R0:W5:Y:S01]  /*0c20*/  LDG.E.U8.CONSTANT R39, desc[UR36][R18.64] ;  /* 0x0000002412277981 */ /* 0x000162000c1e9100 */
[----:B------:R-:W-:Y:S01]  /*0c30*/  LOP3.LUT R31, R31, 0xff, RZ, 0xc0, !PT ;  /* 0x000000ff1f1f7812 */ /* 0x000fe200078ec0ff */
[----:B------:R-:W-:-:S02]  /*0c40*/  IMAD.X R11, RZ, RZ, UR41, P0 ;  /* 0x00000029ff0b7e24 */ /* 0x000fc400080e06ff */
[----:B------:R1:W5:Y:S01]  /*0c50*/  LDG.E.U8.CONSTANT R41, desc[UR36][R14.64] ;  /* 0x000000240e297981 */ /* 0x000362000c1e9100 */
[----:B------:R-:W-:Y:S01]  /*0c60*/  IMAD.X R21, RZ, RZ, UR41, P1 ;  /* 0x00000029ff157e24 */ /* 0x000fe200088e06ff */
[----:B----4-:R-:W-:Y:S02]  /*0c70*/  IADD3 R12, P2, PT, R31, UR40, RZ ;  /* 0x000000281f0c7c10 */ /* 0x010fe4000ff5e0ff */
[----:B------:R4:W5:Y:S01]  /*0c80*/  LDG.E.U8.CONSTANT R29, desc[UR36][R22.64] ;  /* 0x00000024161d7981 */ /* 0x000962000c1e9100 */
[----:B0-----:R-:W-:-:S03]  /*0c90*/  IADD3 R18, P0, PT, R2, UR40, RZ ;  /* 0x0000002802127c10 */ /* 0x001fc6000ff1e0ff */
[----:B------:R0:W5:Y:S01]  /*0ca0*/  LDG.E.U8.CONSTANT R2, desc[UR36][R10.64] ;  /* 0x000000240a027981 */ /* 0x000162000c1e9100 */
[----:B-1----:R-:W-:Y:S01]  /*0cb0*/  IADD3 R14, P1, PT, R35, UR40, RZ ;  /* 0x00000028230e7c10 */ /* 0x002fe2000ff3e0ff */
[----:B------:R-:W-:Y:S01]  /*0cc0*/  IMAD.X R19, RZ, RZ, UR41, P0 ;  /* 0x00000029ff137e24 */ /* 0x000fe200080e06ff */
[----:B------:R-:W-:Y:S01]  /*0cd0*/  LOP3.LUT R36, R36, 0xff, RZ, 0xc0, !PT ;  /* 0x000000ff24247812 */ /* 0x000fe200078ec0ff */
[----:B------:R-:W5:Y:S01]  /*0ce0*/  LDG.E.U8.CONSTANT R20, desc[UR36][R20.64] ;  /* 0x0000002414147981 */ /* 0x000f62000c1e9100 */
[----:B----4-:R-:W-:Y:S02]  /*0cf0*/  LOP3.LUT R23, R32, 0xff, RZ, 0xc0, !PT ;  /* 0x000000ff20177812 */ /* 0x010fe400078ec0ff */
[----:B------:R-:W-:Y:S01]  /*0d00*/  LOP3.LUT R22, R33, 0xff, RZ, 0xc0, !PT ;  /* 0x000000ff21167812 */ /* 0x000fe200078ec0ff */
[----:B------:R-:W-:Y:S01]  /*0d10*/  IMAD.X R15, RZ, RZ, UR41, P1 ;  /* 0x00000029ff0f7e24 */ /* 0x000fe200088e06ff */
[----:B0-----:R-:W-:Y:S01]  /*0d20*/  IADD3 R10, P0, PT, R23, UR40, RZ ;  /* 0x00000028170a7c10 */ /* 0x001fe2000ff1e0ff */
[----:B------:R-:W-:Y:S01]  /*0d30*/  IMAD.X R13, RZ, RZ, UR41, P2 ;  /* 0x00000029ff0d7e24 */ /* 0x000fe200090e06ff */
[----:B------:R-:W-:Y:S01]  /*0d40*/  IADD3 R22, P1, PT, R22, UR40, RZ ;  /* 0x0000002816167c10 */ /* 0x000fe2000ff3e0ff */
[----:B------:R0:W4:Y:S01]  /*0d50*/  LDG.E.U8.CONSTANT R30, desc[UR36][R18.64] ;  /* 0x00000024121e7981 */ /* 0x000122000c1e9100 */
[----:B------:R-:W-:-:S02]  /*0d60*/  LOP3.LUT R34, R34, 0xff, RZ, 0xc0, !PT ;  /* 0x000000ff22227812 */ /* 0x000fc400078ec0ff */
[----:B------:R-:W-:Y:S01]  /*0d70*/  LOP3.LUT R37, R37, 0xff, RZ, 0xc0, !PT ;  /* 0x000000ff25257812 */ /* 0x000fe200078ec0ff */
[----:B------:R-:W-:Y:S01]  /*0d80*/  IMAD.X R11, RZ, RZ, UR41, P0 ;  /* 0x00000029ff0b7e24 */ /* 0x000fe200080e06ff */
[----:B------:R1:W4:Y:S01]  /*0d90*/  LDG.E.U8.CONSTANT R31, desc[UR36][R12.64] ;  /* 0x000000240c1f7981 */ /* 0x000322000c1e9100 */
[----:B------:R-:W-:-:S03]  /*0da0*/  IMAD.X R23, RZ, RZ, UR41, P1 ;  /* 0x00000029ff177e24 */ /* 0x000fc600088e06ff */
[----:B------:R1:W4:Y:S01]  /*0db0*/  LDG.E.U8.CONSTANT R32, desc[UR36][R14.64] ;  /* 0x000000240e207981 */ /* 0x000322000c1e9100 */
[----:B0-----:R-:W-:-:S03]  /*0dc0*/  IADD3 R18, P0, PT, R36, UR40, RZ ;  /* 0x0000002824127c10 */ /* 0x001fc6000ff1e0ff */
[----:B------:R-:W4:Y:S01]  /*0dd0*/  LDG.E.U8.CONSTANT R22, desc[UR36][R22.64] ;  /* 0x0000002416167981 */ /* 0x000f22000c1e9100 */
[----:B-1----:R-:W-:-:S03]  /*0de0*/  IADD3 R12, P2, PT, R34, UR40, RZ ;  /* 0x00000028220c7c10 */ /* 0x002fc6000ff5e0ff */
[----:B------:R0:W4:Y:S01]  /*0df0*/  LDG.E.U8.CONSTANT R10, desc[UR36][R10.64] ;  /* 0x000000240a0a7981 */ /* 0x000122000c1e9100 */
[----:B------:R-:W-:Y:S01]  /*0e00*/  IADD3 R14, P1, PT, R37, UR40, RZ ;  /* 0x00000028250e7c10 */ /* 0x000fe2000ff3e0ff */
[----:B------:R-:W-:Y:S02]  /*0e10*/  IMAD.X R19, RZ, RZ, UR41, P0 ;  /* 0x00000029ff137e24 */ /* 0x000fe400080e06ff */
[----:B------:R-:W-:Y:S02]  /*0e20*/  IMAD.X R13, RZ, RZ, UR41, P2 ;  /* 0x00000029ff0d7e24 */ /* 0x000fe400090e06ff */
[----:B------:R-:W-:Y:S01]  /*0e30*/  IMAD.X R15, RZ, RZ, UR41, P1 ;  /* 0x00000029ff0f7e24 */ /* 0x000fe200088e06ff */
[----:B------:R1:W4:Y:S04]  /*0e40*/  LDG.E.U8.CONSTANT R18, desc[UR36][R18.64] ;  /* 0x0000002412127981 */ /* 0x000328000c1e9100 */
[----:B------:R4:W4:Y:S04]  /*0e50*/  LDG.E.U8.CONSTANT R12, desc[UR36][R12.64] ;  /* 0x000000240c0c7981 */ /* 0x000928000c1e9100 */
[----:B------:R4:W4:Y:S01]  /*0e60*/  LDG.E.U8.CONSTANT R14, desc[UR36][R14.64] ;  /* 0x000000240e0e7981 */ /* 0x000922000c1e9100 */
[----:B------:R-:W-:Y:S01]  /*0e70*/  ISETP.NE.AND P0, PT, R44, 0x9, PT ;  /* 0x000000092c00780c */ /* 0x000fe20003f05270 */
[----:B------:R-:W-:Y:S04]  /*0e80*/  BSSY.RECONVERGENT B1, `(.L_x_5) ;  /* 0x00000f6000017945 */ /* 0x000fe80003800200 */
[----:B------:R-:W-:Y:S01]  /*0e90*/  BSSY.RELIABLE B6, `(.L_x_6) ;  /* 0x00000c5000067945 */ /* 0x000fe20003800100 */
[----:B--2---:R-:W-:-:S02]  /*0ea0*/  PRMT R40, R40, 0x8880, RZ ;  /* 0x0000888028287816 */ /* 0x004fc400000000ff */
[----:B---3--:R-:W-:Y:S02]  /*0eb0*/  PRMT R24, R24, 0x8880, RZ ;  /* 0x0000888018187816 */ /* 0x008fe400000000ff */
[----:B-----5:R-:W-:Y:S02]  /*0ec0*/  PRMT R38, R38, 0x8880, RZ ;  /* 0x0000888026267816 */ /* 0x020fe400000000ff */
[----:B------:R-:W-:Y:S02]  /*0ed0*/  PRMT R35, R39, 0x8880, RZ ;  /* 0x0000888027237816 */ /* 0x000fe400000000ff */
[----:B0-----:R-:W-:Y:S02]  /*0ee0*/  PRMT R11, R41, 0x8880, RZ ;  /* 0x00008880290b7816 */ /* 0x001fe400000000ff */
[----:B------:R-:W-:Y:S02]  /*0ef0*/  PRMT R29, R29, 0x8880, RZ ;  /* 0x000088801d1d7816 */ /* 0x000fe400000000ff */
[----:B------:R-:W-:-:S02]  /*0f00*/  PRMT R2, R2, 0x8880, RZ ;  /* 0x0000888002027816 */ /* 0x000fc400000000ff */
[----:B-1----:R-:W-:Y:S02]  /*0f10*/  PRMT R19, R20, 0x8880, RZ ;  /* 0x0000888014137816 */ /* 0x002fe400000000ff */
[----:B------:R-:W-:Y:S02]  /*0f20*/  PRMT R33, R29, 0x7710, RZ ;  /* 0x000077101d217816 */ /* 0x000fe400000000ff */
[----:B------:R-:W-:Y:S02]  /*0f30*/  PRMT R35, R35, 0x7710, RZ ;  /* 0x0000771023237816 */ /* 0x000fe400000000ff */
[----:B----4-:R-:W-:Y:S02]  /*0f40*/  PRMT R13, R30, 0x8880, RZ ;  /* 0x000088801e0d7816 */ /* 0x010fe400000000ff */
[----:B------:R-:W-:Y:S02]  /*0f50*/  PRMT R30, R24, 0x7710, RZ ;  /* 0x00007710181e7816 */ /* 0x000fe400000000ff */
[----:B------:R-:W-:-:S02]  /*0f60*/  PRMT R15, R31, 0x8880, RZ ;  /* 0x000088801f0f7816 */ /* 0x000fc400000000ff */
[----:B------:R-:W-:Y:S02]  /*0f70*/  PRMT R20, R32, 0x8880, RZ ;  /* 0x0000888020147816 */ /* 0x000fe400000000ff */
[----:B------:R-:W-:Y:S02]  /*0f80*/  PRMT R21, R22, 0x8880, RZ ;  /* 0x0000888016157816 */ /* 0x000fe400000000ff */
[----:B------:R-:W-:Y:S02]  /*0f90*/  PRMT R10, R10, 0x8880, RZ ;  /* 0x000088800a0a7816 */ /* 0x000fe400000000ff */
[----:B------:R-:W-:Y:S02]  /*0fa0*/  PRMT R22, R20, 0x7710, RZ ;  /* 0x0000771014167816 */ /* 0x000fe400000000ff */
        /* <DEDUP_REMOVED lines=14> */
[----:B------:R-:W-:Y:S01]  /*1090*/  PRMT R23, R14, 0x7710, RZ ;  /* 0x000077100e177816 */ /* 0x000fe200000000ff */
[----:B------:R-:W-:Y:S06]  /*10a0*/  @!P0 BRA `(.L_x_7) ;  /* 0x00000008008c8947 */ /* 0x000fec0003800000 */
[----:B------:R-:W-:Y:S01]  /*10b0*/  PRMT R12, R32, 0x9910, RZ ;  /* 0x00009910200c7816 */ /* 0x000fe200000000ff */
[----:B------:R-:W-:Y:S01]  /*10c0*/  IMAD.SHL.U32 R40, R22, 0x2, RZ ;  /* 0x0000000216287824 */ /* 0x000fe200078e00ff */
[----:B------:R-:W-:Y:S01]  /*10d0*/  PRMT R14, R23, 0x9910, RZ ;  /* 0x00009910170e7816 */ /* 0x000fe200000000ff */
[C---:B------:R-:W-:Y:S01]  /*10e0*/  IMAD.SHL.U32 R37, R33.reuse, 0x2, RZ ;  /* 0x0000000221257824 */ /* 0x040fe200078e00ff */
[----:B------:R-:W-:Y:S01]  /*10f0*/  ISETP.GE.AND P1, PT, R12, RZ, PT ;  /* 0x000000ff0c00720c */ /* 0x000fe20003f26270 */
[----:B------:R-:W-:Y:S01]  /*1100*/  IMAD.SHL.U32 R41, R30, 0x2, RZ ;  /* 0x000000021e297824 */ /* 0x000fe200078e00ff */
[----:B------:R-:W-:Y:S01]  /*1110*/  ISETP.GE.AND P6, PT, R14, RZ, PT ;  /* 0x000000ff0e00720c */ /* 0x000fe20003fc6270 */
[C---:B------:R-:W-:Y:S01]  /*1120*/  IMAD.SHL.U32 R39, R20.reuse, 0x2, RZ ;  /* 0x0000000214277824 */ /* 0x040fe200078e00ff */
[----:B------:R-:W-:Y:S01]  /*1130*/  PRMT R12, R33, 0x9910, RZ ;  /* 0x00009910210c7816 */ /* 0x000fe200000000ff */
[C---:B------:R-:W-:Y:S01]  /*1140*/  IMAD.SHL.U32 R38, R29.reuse, 0x2, RZ ;  /* 0x000000021d267824 */ /* 0x040fe200078e00ff */
[----:B------:R-:W-:Y:S01]  /*1150*/  PRMT R14, R20, 0x9910, RZ ;  /* 0x00009910140e7816 */ /* 0x000fe200000000ff */
[----:B------:R-:W-:Y:S01]  /*1160*/  IMAD.SHL.U32 R53, R18, 0x2, RZ ;  /* 0x0000000212357824 */ /* 0x000fe200078e00ff */
[----:B------:R-:W-:-:S02]  /*1170*/  PRMT R15, R29, 0x9910, RZ ;  /* 0x000099101d0f7816 */ /* 0x000fc400000000ff */
[----:B------:R-:W-:Y:S02]  /*1180*/  PRMT R13, R22, 0x9910, RZ ;  /* 0x00009910160d7816 */ /* 0x000fe400000000ff */
[----:B------:R-:W-:Y:S01]  /*1190*/  ISETP.GE.AND P5, PT, R12, RZ, PT ;  /* 0x000000ff0c00720c */ /* 0x000fe20003fa6270 */
[----:B------:R-:W-:Y:S01]  /*11a0*/  IMAD.MOV.U32 R12, RZ, RZ, R14 ;  /* 0x000000ffff0c7224 */ /* 0x000fe200078e000e */
[----:B------:R-:W-:Y:S01]  /*11b0*/  ISETP.GE.AND P2, PT, R13, RZ, PT ;  /* 0x000000ff0d00720c */ /* 0x000fe20003f46270 */
[----:B------:R-:W-:Y:S01]  /*11c0*/  IMAD.MOV.U32 R14, RZ, RZ, R15 ;  /* 0x000000ffff0e7224 */ /* 0x000fe200078e000f */
[----:B------:R-:W-:Y:S01]  /*11d0*/  PRMT R13, R30, 0x9910, RZ ;  /* 0x000099101e0d7816 */ /* 0x000fe200000000ff */
[----:B------:R-:W-:Y:S01]  /*11e0*/  IMAD.SHL.U32 R15, R23, 0x2, RZ ;  /* 0x00000002170f7824 */ /* 0x000fe200078e00ff */
[----:B------:R-:W-:Y:S01]  /*11f0*/  ISETP.GE.AND P4, PT, R12, RZ, PT ;  /* 0x000000ff0c00720c */ /* 0x000fe20003f86270 */
[----:B------:R-:W-:Y:S01]  /*1200*/  IMAD.SHL.U32 R12, R32, 0x2, RZ ;  /* 0x00000002200c7824 */ /* 0x000fe200078e00ff */
[----:B------:R-:W-:-:S02]  /*1210*/  ISETP.GE.AND P0, PT, R13, RZ, PT ;  /* 0x000000ff0d00720c */ /* 0x000fc40003f06270 */
[----:B------:R-:W-:Y:S02]  /*1220*/  ISETP.GE.AND P3, PT, R14, RZ, PT ;  /* 0x000000ff0e00720c */ /* 0x000fe40003f66270 */
[----:B------:R-:W-:Y:S02]  /*1230*/  PRMT R13, R31, 0x9910, RZ ;  /* 0x000099101f0d7816 */ /* 0x000fe400000000ff */
[----:B------:R-:W-:Y:S02]  /*1240*/  PRMT R14, R24, 0x9910, RZ ;  /* 0x00009910180e7816 */ /* 0x000fe400000000ff */
[----:B------:R-:W-:Y:S02]  /*1250*/  @!P1 LOP3.LUT R12, R12, 0x1b, RZ, 0x3c, !PT ;  /* 0x0000001b0c0c9812 */ /* 0x000fe400078e3cff */
[----:B------:R-:W-:Y:S01]  /*1260*/  ISETP.GE.AND P1, PT, R13, RZ, PT ;  /* 0x000000ff0d00720c */ /* 0x000fe20003f26270 */
[----:B------:R-:W-:Y:S01]  /*1270*/  IMAD.MOV.U32 R13, RZ, RZ, R14 ;  /* 0x000000ffff0d7224 */ /* 0x000fe200078e000e */
[----:B------:R-:W-:-:S02]  /*1280*/  PRMT R34, R18, 0x9910, RZ ;  /* 0x0000991012227816 */ /* 0x000fc400000000ff */
[----:B------:R-:W-:Y:S02]  /*1290*/  @!P2 LOP3.LUT R40, R40, 0x1b, RZ, 0x3c, !PT ;  /* 0x0000001b2828a812 */ /* 0x000fe400078e3cff */
[----:B------:R-:W-:Y:S01]  /*12a0*/  ISETP.GE.AND P2, PT, R13, RZ, PT ;  /* 0x000000ff0d00720c */ /* 0x000fe20003f46270 */
[----:B------:R-:W-:Y:S01]  /*12b0*/  IMAD.MOV.U32 R14, RZ, RZ, R34 ;  /* 0x000000ffff0e7224 */ /* 0x000fe200078e0022 */
[----:B------:R-:W-:Y:S02]  /*12c0*/  PRMT R34, R21, 0x9910, RZ ;  /* 0x0000991015227816 */ /* 0x000fe400000000ff */
[----:B------:R-:W-:Y:S02]  /*12d0*/  PRMT R13, R19, 0x9910, RZ ;  /* 0x00009910130d7816 */ /* 0x000fe400000000ff */
[----:B------:R-:W-:Y:S02]  /*12e0*/  @!P6 LOP3.LUT R15, R15, 0x1b, RZ, 0x3c, !PT ;  /* 0x0000001b0f0fe812 */ /* 0x000fe400078e3cff */
[----:B------:R-:W-:-:S02]  /*12f0*/  @!P5 LOP3.LUT R37, R37, 0x1b, RZ, 0x3c, !PT ;  /* 0x0000001b2525d812 */ /* 0x000fc400078e3cff */
[----:B------:R-:W-:Y:S01]  /*1300*/  ISETP.GE.AND P6, PT, R14, RZ, PT ;  /* 0x000000ff0e00720c */ /* 0x000fe20003fc6270 */
[----:B------:R-:W-:Y:S01]  /*1310*/  IMAD.MOV.U32 R14, RZ, RZ, R34 ;  /* 0x000000ffff0e7224 */ /* 0x000fe200078e0022 */
[----:B------:R-:W-:Y:S02]  /*1320*/  @!P0 LOP3.LUT R41, R41, 0x1b, RZ, 0x3c, !PT ;  /* 0x0000001b29298812 */ /* 0x000fe400078e3cff */
[----:B------:R-:W-:Y:S02]  /*1330*/  ISETP.GE.AND P0, PT, R13, RZ, PT ;  /* 0x000000ff0d00720c */ /* 0x000fe40003f06270 */
[----:B------:R-:W-:Y:S02]  /*1340*/  LOP3.LUT R13, R37, R12, RZ, 0x3c, !PT ;  /* 0x0000000c250d7212 */ /* 0x000fe400078e3cff */
[----:B------:R-:W-:Y:S01]  /*1350*/  LOP3.LUT R34, R12, R15, RZ, 0x3c, !PT ;  /* 0x0000000f0c227212 */ /* 0x000fe200078e3cff */
[----:B------:R-:W-:Y:S01]  /*1360*/  IMAD.SHL.U32 R12, R31, 0x2, RZ ;  /* 0x000000021f0c7824 */ /* 0x000fe200078e00ff */
[----:B------:R-:W-:-:S02]  /*1370*/  ISETP.GE.AND P5, PT, R14, RZ, PT ;  /* 0x000000ff0e00720c */ /* 0x000fc40003fa6270 */
[----:B------:R-:W-:Y:S02]  /*1380*/  @!P4 LOP3.LUT R39, R39, 0x1b, RZ, 0x3c, !PT ;  /* 0x0000001b2727c812 */ /* 0x000fe400078e3cff */
[----:B------:R-:W-:Y:S02]  /*1390*/  @!P1 LOP3.LUT R12, R12, 0x1b, RZ, 0x3c, !PT ;  /* 0x0000001b0c0c9812 */ /* 0x000fe400078e3cff */
[----:B------:R-:W-:Y:S02]  /*13a0*/  LOP3.LUT R37, R40, R37, RZ, 0x3c, !PT ;  /* 0x0000002528257212 */ /* 0x000fe400078e3cff */
[----:B------:R-:W-:Y:S02]  /*13b0*/  LOP3.LUT R40, R15, R40, RZ, 0x3c, !PT ;  /* 0x000000280f287212 */ /* 0x000fe400078e3cff */
[----:B------:R-:W-:Y:S02]  /*13c0*/  @!P3 LOP3.LUT R38, R38, 0x1b, RZ, 0x3c, !PT ;  /* 0x0000001b2626b812 */ /* 0x000fe400078e3cff */
[----:B------:R-:W-:-:S02]  /*13d0*/  LOP3.LUT R14, R12, R41, RZ, 0x3c, !PT ;  /* 0x000000290c0e7212 */ /* 0x000fc400078e3cff */
[----:B------:R-:W-:Y:S02]  /*13e0*/  LOP3.LUT R15, R39, R12, RZ, 0x3c, !PT ;  /* 0x0000000c270f7212 */ /* 0x000fe400078e3cff */
[----:B------:R-:W-:Y:S02]  /*13f0*/  LOP3.LUT R12, R32, R37, R22, 0x96, !PT ;  /* 0x00000025200c7212 */ /* 0x000fe400078e9616 */
[----:B------:R-:W-:Y:S01]  /*1400*/  LOP3.LUT R36, R38, R39, RZ, 0x3c, !PT ;  /* 0x0000002726247212 */ /* 0x000fe200078e3cff */
[----:B------:R-:W-:Y:S01]  /*1410*/  IMAD.SHL.U32 R39, R24, 0x2, RZ ;  /* 0x0000000218277824 */ /* 0x000fe200078e00ff */
[----:B------:R-:W-:Y:S02]  /*1420*/  LOP3.LUT R40, R32, R40, R23, 0x96, !PT ;  /* 0x0000002820287212 */ /* 0x000fe400078e9617 */
[----:B------:R-:W-:Y:S01]  /*1430*/  LOP3.LUT R37, R33, R34, R32, 0x96, !PT ;  /* 0x0000002221257212 */ /* 0x000fe200078e9620 */
[----:B------:R-:W-:Y:S01]  /*1440*/  IMAD.SHL.U32 R32, R19, 0x2, RZ ;  /* 0x0000000213207824 */ /* 0x000fe200078e00ff */
[----:B------:R-:W-:Y:S01]  /*1450*/  LOP3.LUT R41, R41, R38, RZ, 0x3c, !PT ;  /* 0x0000002629297212 */ /* 0x000fe200078e3cff */
[----:B------:R-:W-:Y:S01]  /*1460*/  IMAD.SHL.U32 R38, R21, 0x2, RZ ;  /* 0x0000000215267824 */ /* 0x000fe200078e00ff */
[----:B------:R-:W-:-:S02]  /*1470*/  @!P2 LOP3.LUT R39, R39, 0x1b, RZ, 0x3c, !PT ;  /* 0x0000001b2727a812 */ /* 0x000fc400078e3cff */
[----:B------:R-:W-:Y:S02]  /*1480*/  @!P0 LOP3.LUT R32, R32, 0x1b, RZ, 0x3c, !PT ;  /* 0x0000001b20208812 */ /* 0x000fe400078e3cff */
[----:B------:R-:W-:Y:S02]  /*1490*/  @!P6 LOP3.LUT R53, R53, 0x1b, RZ, 0x3c, !PT ;  /* 0x0000001b3535e812 */ /* 0x000fe400078e3cff */
[----:B------:R-:W-:Y:S02]  /*14a0*/  @!P5 LOP3.LUT R38, R38, 0x1b, RZ, 0x3c, !PT ;  /* 0x0000001b2626d812 */ /* 0x000fe400078e3cff */
[----:B------:R-:W-:Y:S02]  /*14b0*/  LOP3.LUT R34, R32, R39, RZ, 0x3c, !PT ;  /* 0x0000002720227212 */ /* 0x000fe400078e3cff */
[----:B------:R-:W-:Y:S02]  /*14c0*/  LOP3.LUT R51, R53, R32, RZ, 0x3c, !PT ;  /* 0x0000002035337212 */ /* 0x000fe400078e3cff */
[----:B------:R-:W-:-:S02]  /*14d0*/  LOP3.LUT R32, R38, R53, RZ, 0x3c, !PT ;  /* 0x0000003526207212 */ /* 0x000fc400078e3cff */
[----:B------:R-:W-:Y:S02]  /*14e0*/  LOP3.LUT R39, R39, R38, RZ, 0x3c, !PT ;  /* 0x0000002627277212 */ /* 0x000fe400078e3cff */
[----:B------:R-:W-:Y:S02]  /*14f0*/  PRMT R38, R35, 0x9910, RZ ;  /* 0x0000991023267816 */ /* 0x000fe400000000ff */
[----:B------:R-:W-:Y:S02]  /*1500*/  LOP3.LUT R50, R22, R13, R33, 0x96, !PT ;  /* 0x0000000d16327212 */ /* 0x000fe400078e9621 */
[----:B------:R-:W-:Y:S02]  /*1510*/  ISETP.GE.AND P0, PT, R38, RZ, PT ;  /* 0x000000ff2600720c */ /* 0x000fe40003f06270 */
[----:B------:R-:W-:Y:S02]  /*1520*/  PRMT R38, R2, 0x9910, RZ ;  /* 0x0000991002267816 */ /* 0x000fe400000000ff */
[----:B------:R-:W-:-:S02]  /*1530*/  LOP3.LUT R36, R30, R36, R29, 0x96, !PT ;  /* 0x000000241e247212 */ /* 0x000fc400078e961d */
[----:B------:R-:W-:Y:S02]  /*1540*/  ISETP.GE.AND P2, PT, R38, RZ, PT ;  /* 0x000000ff2600720c */ /* 0x000fe40003f46270 */
[----:B------:R-:W-:Y:S02]  /*1550*/  PRMT R38, R10, 0x9910, RZ ;  /* 0x000099100a267816 */ /* 0x000fe400000000ff */
[----:B------:R-:W-:Y:S02]  /*1560*/  LOP3.LUT R41, R31, R41, R30, 0x96, !PT ;  /* 0x000000291f297212 */ /* 0x000fe400078e961e */
[----:B------:R-:W-:Y:S02]  /*1570*/  ISETP.GE.AND P3, PT, R38, RZ, PT ;  /* 0x000000ff2600720c */ /* 0x000fe40003f66270 */
[----:B------:R-:W-:Y:S02]  /*1580*/  PRMT R38, R11, 0x9910, RZ ;  /* 0x000099100b267816 */ /* 0x000fe400000000ff */
[----:B------:R-:W-:-:S02]  /*1590*/  LOP3.LUT R32, R24, R32, R21, 0x96, !PT ;  /* 0x0000002018207212 */ /* 0x000fc400078e9615 */
[----:B------:R-:W-:Y:S02]  /*15a0*/  ISETP.GE.AND P1, PT, R38, RZ, PT ;  /* 0x000000ff2600720c */ /* 0x000fe40003f26270 */
[----:B------:R-:W-:Y:S02]  /*15b0*/  LOP3.LUT R38, R30, R15, R20, 0x96, !PT ;  /* 0x0000000f1e267212 */ /* 0x000fe400078e9614 */
[----:B------:R-:W-:Y:S02]  /*15c0*/  LOP3.LUT R30, R24, R51, R18, 0x96, !PT ;  /* 0x00000033181e7212 */ /* 0x000fe400078e9612 */
[----:B------:R-:W-:Y:S01]  /*15d0*/  LOP3.LUT R39, R19, R39, R24, 0x96, !PT ;  /* 0x0000002713277212 */ /* 0x000fe200078e9618 */
[----:B------:R-:W-:Y:S01]  /*15e0*/  IMAD.SHL.U32 R24, R11, 0x2, RZ ;  /* 0x000000020b187824 */ /* 0x000fe200078e00ff */
[-C--:B------:R-:W-:Y:S01]  /*15f0*/  LOP3.LUT R13, R50, R23.reuse, RZ, 0x3c, !PT ;  /* 0x00000017320d7212 */ /* 0x080fe200078e3cff */
[----:B------:R-:W-:Y:S01]  /*1600*/  IMAD.SHL.U32 R50, R10, 0x2, RZ ;  /* 0x000000020a327824 */ /* 0x000fe200078e00ff */
[----:B------:R-:W-:Y:S01]  /*1610*/  LOP3.LUT R12, R12, R23, RZ, 0x3c, !PT ;  /* 0x000000170c0c7212 */ /* 0x000fe200078e3cff */
[----:B------:R-:W-:Y:S01]  /*1620*/  IMAD.SHL.U32 R23, R2, 0x2, RZ ;  /* 0x0000000202177824 */ /* 0x000fe200078e00ff */
[----:B------:R-:W-:Y:S01]  /*1630*/  LOP3.LUT R15, R40, R33, RZ, 0x3c, !PT ;  /* 0x00000021280f7212 */ /* 0x000fe200078e3cff */
[----:B------:R-:W-:Y:S01]  /*1640*/  IMAD.SHL.U32 R33, R35, 0x2, RZ ;  /* 0x0000000223217824 */ /* 0x000fe200078e00ff */
[----:B------:R-:W-:-:S02]  /*1650*/  @!P1 LOP3.LUT R24, R24, 0x1b, RZ, 0x3c, !PT ;  /* 0x0000001b18189812 */ /* 0x000fc400078e3cff */
[----:B------:R-:W-:Y:S02]  /*1660*/  @!P2 LOP3.LUT R23, R23, 0x1b, RZ, 0x3c, !PT ;  /* 0x0000001b1717a812 */ /* 0x000fe400078e3cff */
[----:B------:R-:W-:Y:S02]  /*1670*/  @!P3 LOP3.LUT R50, R50, 0x1b, RZ, 0x3c, !PT ;  /* 0x0000001b3232b812 */ /* 0x000fe400078e3cff */
[----:B------:R-:W-:Y:S02]  /*1680*/  @!P0 LOP3.LUT R33, R33, 0x1b, RZ, 0x3c, !PT ;  /* 0x0000001b21218812 */ /* 0x000fe400078e3cff */
[----:B------:R-:W-:Y:S02]  /*1690*/  ISETP.NE.AND P0, PT, R44, RZ, PT ;  /* 0x000000ff2c00720c */ /* 0x000fe40003f05270 */
[----:B------:R-:W-:Y:S02]  /*16a0*/  LOP3.LUT R40, R23, R24, RZ, 0x3c, !PT ;  /* 0x0000001817287212 */ /* 0x000fe400078e3cff */
[----:B------:R-:W-:-:S02]  /*16b0*/  LOP3.LUT R51, R50, R23, RZ, 0x3c, !PT ;  /* 0x0000001732337212 */ /* 0x000fc400078e3cff */
[----:B------:R-:W-:Y:S02]  /*16c0*/  LOP3.LUT R50, R33, R50, RZ, 0x3c, !PT ;  /* 0x0000003221327212 */ /* 0x000fe400078e3cff */
[----:B------:R-:W-:Y:S02]  /*16d0*/  LOP3.LUT R33, R24, R33, RZ, 0x3c, !PT ;  /* 0x0000002118217212 */ /* 0x000fe400078e3cff */
[C---:B------:R-:W-:Y:S02]  /*16e0*/  LOP3.LUT R23, R35.reuse, R40, R2, 0x96, !PT ;  /* 0x0000002823177212 */ /* 0x040fe400078e9602 */
[----:B------:R-:W-:Y:S01]  /*16f0*/  LOP3.LUT R24, R35, R51, R10, 0x96, !PT ;  /* 0x0000003323187212 */ /* 0x000fe200078e960a */
[----:B------:R-:W-:Y:S05]  /*1700*/  @!P0 BREAK.RELIABLE B6 ;  /* 0x0000000000068942 */ /* 0x000fea0003800100 */
[----:B------:R-:W-:-:S02]  /*1710*/  LOP3.LUT R35, R11, R50, R35, 0x96, !PT ;  /* 0x000000320b237212 */ /* 0x000fc400078e9623 */
[----:B------:R-:W-:Y:S02]  /*1720*/  LOP3.LUT R34, R18, R34, R19, 0x96, !PT ;  /* 0x0000002212227212 */ /* 0x000fe400078e9613 */
[----:B------:R-:W-:Y:S02]  /*1730*/  LOP3.LUT R14, R20, R14, R31, 0x96, !PT ;  /* 0x0000000e140e7212 */ /* 0x000fe400078e961f */
[----:B------:R-:W-:Y:S02]  /*1740*/  LOP3.LUT R33, R2, R33, R11, 0x96, !PT ;  /* 0x0000002102217212 */ /* 0x000fe400078e960b */
[----:B------:R-:W-:Y:S02]  /*1750*/  LOP3.LUT R22, R37, R22, RZ, 0x3c, !PT ;  /* 0x0000001625167212 */ /* 0x000fe400078e3cff */
[----:B------:R-:W-:Y:S02]  /*1760*/  LOP3.LUT R20, R41, R20, RZ, 0x3c, !PT ;  /* 0x0000001429147212 */ /* 0x000fe400078e3cff */
[----:B------:R-:W-:-:S02]  /*1770*/  LOP3.LUT R37, R38, R29, RZ, 0x3c, !PT ;  /* 0x0000001d26257212 */ /* 0x000fc400078e3cff */
[----:B------:R-:W-:Y:S02]  /*1780*/  LOP3.LUT R41, R34, R21, RZ, 0x3c, !PT ;  /* 0x0000001522297212 */ /* 0x000fe400078e3cff */
[----:B------:R-:W-:Y:S02]  /*1790*/  LOP3.LUT R18, R39, R18, RZ, 0x3c, !PT ;  /* 0x0000001227127212 */ /* 0x000fe400078e3cff */
[----:B------:R-:W-:Y:S02]  /*17a0*/  LOP3.LUT R35, R35, R2, RZ, 0x3c, !PT ;  /* 0x0000000223237212 */ /* 0x000fe400078e3cff */
[----:B------:R-:W-:Y:S02]  /*17b0*/  LOP3.LUT R14, R14, R29, RZ, 0x3c, !PT ;  /* 0x0000001d0e0e7212 */ /* 0x000fe400078e3cff */
[----:B------:R-:W-:Y:S02]  /*17c0*/  LOP3.LUT R36, R36, R31, RZ, 0x3c, !PT ;  /* 0x0000001f24247212 */ /* 0x000fe400078e3cff */
[----:B------:R-:W-:-:S02]  /*17d0*/  LOP3.LUT R34, R30, R21, RZ, 0x3c, !PT ;  /* 0x000000151e227212 */ /* 0x000fc400078e3cff */
[----:B------:R-:W-:Y:S02]  /*17e0*/  LOP3.LUT R38, R32, R19, RZ, 0x3c, !PT ;  /* 0x0000001320267212 */ /* 0x000fe400078e3cff */
[-C--:B------:R-:W-:Y:S02]  /*17f0*/  LOP3.LUT R40, R33, R10.reuse, RZ, 0x3c, !PT ;  /* 0x0000000a21287212 */ /* 0x080fe400078e3cff */
[----:B------:R-:W-:Y:S02]  /*1800*/  LOP3.LUT R39, R23, R10, RZ, 0x3c, !PT ;  /* 0x0000000a17277212 */ /* 0x000fe400078e3cff */
[----:B------:R-:W-:Y:S02]  /*1810*/  LOP3.LUT R50, R24, R11, RZ, 0x3c, !PT ;  /* 0x0000000b18327212 */ /* 0x000fe400078e3cff */
[----:B------:R-:W-:Y:S02]  /*1820*/  PRMT R23, R22, 0x7610, R23 ;  /* 0x0000761016177816 */ /* 0x000fe40000000017 */
[----:B------:R-:W-:-:S02]  /*1830*/  PRMT R29, R20, 0x7610, R29 ;  /* 0x00007610141d7816 */ /* 0x000fc4000000001d */
[----:B------:R-:W-:Y:S02]  /*1840*/  PRMT R21, R18, 0x7610, R21 ;  /* 0x0000761012157816 */ /* 0x000fe40000000015 */
[----:B------:R-:W-:Y:S02]  /*1850*/  PRMT R10, R35, 0x7610, R10 ;  /* 0x00007610230a7816 */ /* 0x000fe4000000000a */
[----:B------:R-:W-:Y:S02]  /*1860*/  PRMT R2, R50, 0x7610, R2 ;  /* 0x0000761032027816 */ /* 0x000fe40000000002 */
[----:B------:R-:W-:Y:S02]  /*1870*/  PRMT R18, R38, 0x7610, R18 ;  /* 0x0000761026127816 */ /* 0x000fe40000000012 */
        /* <DEDUP_REMOVED lines=9> */
[----:B------:R-:W-:Y:S01]  /*1910*/  PRMT R32, R13, 0x7610, R32 ;  /* 0x000076100d207816 */ /* 0x000fe20000000020 */
[----:B------:R-:W-:Y:S06]  /*1920*/  @P0 BRA `(.L_x_7) ;  /* 0x00000000006c0947 */ /* 0x000fec0003800000 */
[----:B------:R-:W-:Y:S02]  /*1930*/  LOP3.LUT R2, R14, R7, RZ, 0x3c, !PT ;  /* 0x000000070e027212 */ /* 0x000fe400078e3cff */
[----:B------:R-:W-:Y:S02]  /*1940*/  LOP3.LUT R37, R37, R6, RZ, 0x3c, !PT ;  /* 0x0000000625257212 */ /* 0x000fe400078e3cff */
[----:B------:R-:W-:Y:S02]  /*1950*/  LOP3.LUT R34, R34, R9, RZ, 0x3c, !PT ;  /* 0x0000000922227212 */ /* 0x000fe400078e3cff */
        /* <DEDUP_REMOVED lines=11> */
[----:B------:R-:W-:Y:S02]  /*1a10*/  PRMT R40, R2, 0x7610, R40 ;  /* 0x0000761002287816 */ /* 0x000fe40000000028 */
[----:B------:R-:W-:Y:S02]  /*1a20*/  PRMT R38, R37, 0x7610, R38 ;  /* 0x0000761025267816 */ /* 0x000fe40000000026 */
[----:B------:R-:W-:Y:S02]  /*1a30*/  PRMT R29, R34, 0x7610, R29 ;  /* 0x00007610221d7816 */ /* 0x000fe4000000001d */
[----:B------:R-:W-:-:S02]  /*1a40*/  LOP3.LUT R41, R41, R16, RZ, 0x3c, !PT ;  /* 0x0000001029297212 */ /* 0x000fc400078e3cff */
[----:B------:R-:W-:Y:S02]  /*1a50*/  LOP3.LUT R32, R50, R45, RZ, 0x3c, !PT ;  /* 0x0000002d32207212 */ /* 0x000fe400078e3cff */
[----:B------:R-:W-:Y:S02]  /*1a60*/  PRMT R14, R13, 0x7610, R14 ;  /* 0x000076100d0e7816 */ /* 0x000fe4000000000e */
[----:B------:R-:W-:Y:S02]  /*1a70*/  PRMT R39, R11, 0x7610, R39 ;  /* 0x000076100b277816 */ /* 0x000fe40000000027 */
[----:B------:R-:W-:Y:S02]  /*1a80*/  PRMT R24, R12, 0x7610, R24 ;  /* 0x000076100c187816 */ /* 0x000fe40000000018 */
[----:B------:R-:W-:Y:S02]  /*1a90*/  PRMT R2, R15, 0x7610, R2 ;  /* 0x000076100f027816 */ /* 0x000fe40000000002 */
[----:B------:R-:W-:-:S02]  /*1aa0*/  PRMT R33, R23, 0x7610, R33 ;  /* 0x0000761017217816 */ /* 0x000fc40000000021 */
[----:B------:R-:W-:Y:S02]  /*1ab0*/  PRMT R34, R21, 0x7610, R34 ;  /* 0x0000761015227816 */ /* 0x000fe40000000022 */
[----:B------:R-:W-:Y:S01]  /*1ac0*/  PRMT R37, R10, 0x7610, R37 ;  /* 0x000076100a257816 */ /* 0x000fe20000000025 */
[----:B------:R-:W-:Y:S06]  /*1ad0*/  BRA `(.L_x_8) ;  /* 0x0000000000c07947 */ /* 0x000fec0003800000 */
.L_x_7:
[----:B------:R-:W-:Y:S05]  /*1ae0*/  BSYNC.RELIABLE B6 ;  /* 0x0000000000067941 */ /* 0x000fea0003800100 */
.L_x_6:
[----:B------:R-:W-:-:S06]  /*1af0*/  IMAD.U32 R12, R44, 0x10, R1 ;  /* 0x000000102c0c7824 */ /* 0x000fcc00078e0001 */
[----:B------:R-:W2:Y:S02]  /*1b00*/  LDL.128 R12, [R12+0x10] ;  /* 0x000010000c0c7983 */ /* 0x000ea40000100c00 */
[C---:B--2---:R-:W-:Y:S02]  /*1b10*/  PRMT R37, R15.reuse, 0x7773, RZ ;  /* 0x000077730f257816 */ /* 0x044fe400000000ff */
[C---:B------:R-:W-:Y:S02]  /*1b20*/  PRMT R34, R15.reuse, 0x7771, RZ ;  /* 0x000077710f227816 */ /* 0x040fe400000000ff */
[C---:B------:R-:W-:Y:S02]  /*1b30*/  PRMT R39, R15.reuse, 0x7772, RZ ;  /* 0x000077720f277816 */ /* 0x040fe400000000ff */
[----:B------:R-:W-:Y:S02]  /*1b40*/  PRMT R36, R15, 0x7770, RZ ;  /* 0x000077700f247816 */ /* 0x000fe400000000ff */
[----:B------:R-:W-:-:S02]  /*1b50*/  LOP3.LUT R10, R10, R37, RZ, 0x3c, !PT ;  /* 0x000000250a0a7212 */ /* 0x000fc400078e3cff */
[----:B------:R-:W-:Y:S02]  /*1b60*/  LOP3.LUT R11, R11, R34, RZ, 0x3c, !PT ;  /* 0x000000220b0b7212 */ /* 0x000fe400078e3cff */
[C---:B------:R-:W-:Y:S02]  /*1b70*/  PRMT R15, R14.reuse, 0x7772, RZ ;  /* 0x000077720e0f7816 */ /* 0x040fe400000000ff */
[C---:B------:R-:W-:Y:S02]  /*1b80*/  PRMT R37, R14.reuse, 0x7770, RZ ;  /* 0x000077700e257816 */ /* 0x040fe400000000ff */
[C---:B------:R-:W-:Y:S02]  /*1b90*/  PRMT R34, R14.reuse, 0x7773, RZ ;  /* 0x000077730e227816 */ /* 0x040fe400000000ff */
[----:B------:R-:W-:Y:S02]  /*1ba0*/  PRMT R14, R14, 0x7771, RZ ;  /* 0x000077710e0e7816 */ /* 0x000fe400000000ff */
[----:B------:R-:W-:-:S02]  /*1bb0*/  LOP3.LUT R35, R35, R36, RZ, 0x3c, !PT ;  /* 0x0000002423237212 */ /* 0x000fc400078e3cff */
[----:B------:R-:W-:Y:S02]  /*1bc0*/  LOP3.LUT R18, R18, R15, RZ, 0x3c, !PT ;  /* 0x0000000f12127212 */ /* 0x000fe400078e3cff */
[----:B------:R-:W-:Y:S02]  /*1bd0*/  LOP3.LUT R24, R24, R37, RZ, 0x3c, !PT ;  /* 0x0000002518187212 */ /* 0x000fe400078e3cff */
[C---:B------:R-:W-:Y:S02]  /*1be0*/  PRMT R36, R13.reuse, 0x7773, RZ ;  /* 0x000077730d247816 */ /* 0x040fe400000000ff */
[C---:B------:R-:W-:Y:S02]  /*1bf0*/  PRMT R15, R13.reuse, 0x7772, RZ ;  /* 0x000077720d0f7816 */ /* 0x040fe400000000ff */
[C---:B------:R-:W-:Y:S02]  /*1c00*/  PRMT R38, R13.reuse, 0x7771, RZ ;  /* 0x000077710d267816 */ /* 0x040fe400000000ff */
[----:B------:R-:W-:-:S02]  /*1c10*/  PRMT R37, R13, 0x7770, RZ ;  /* 0x000077700d257816 */ /* 0x000fc400000000ff */
[----:B------:R-:W-:Y:S02]  /*1c20*/  LOP3.LUT R2, R2, R39, RZ, 0x3c, !PT ;  /* 0x0000002702027212 */ /* 0x000fe400078e3cff */
[----:B------:R-:W-:Y:S02]  /*1c30*/  LOP3.LUT R21, R21, R34, RZ, 0x3c, !PT ;  /* 0x0000002215157212 */ /* 0x000fe400078e3cff */
[----:B------:R-:W-:Y:S02]  /*1c40*/  LOP3.LUT R19, R19, R14, RZ, 0x3c, !PT ;  /* 0x0000000e13137212 */ /* 0x000fe400078e3cff */
[C---:B------:R-:W-:Y:S02]  /*1c50*/  PRMT R13, R12.reuse, 0x7772, RZ ;  /* 0x000077720c0d7816 */ /* 0x040fe400000000ff */
[C---:B------:R-:W-:Y:S02]  /*1c60*/  PRMT R34, R12.reuse, 0x7773, RZ ;  /* 0x000077730c227816 */ /* 0x040fe400000000ff */
[----:B------:R-:W-:-:S02]  /*1c70*/  PRMT R14, R12, 0x7771, RZ ;  /* 0x000077710c0e7816 */ /* 0x000fc400000000ff */
[----:B------:R-:W-:Y:S02]  /*1c80*/  PRMT R39, R12, 0x7770, RZ ;  /* 0x000077700c277816 */ /* 0x000fe400000000ff */
        /* <DEDUP_REMOVED lines=20> */
[----:B------:R-:W-:-:S07]  /*1dd0*/  PRMT R24, R13, 0x7610, R24 ;  /* 0x000076100d187816 */ /* 0x000fce0000000018 */
.L_x_8:
[----:B------:R-:W-:Y:S05]  /*1de0*/  BSYNC.RECONVERGENT B1 ;  /* 0x0000000000017941 */ /* 0x000fea0003800200 */
.L_x_5:
[----:B------:R-:W-:-:S05]  /*1df0*/  VIADD R44, R44, 0x1 ;  /* 0x000000012c2c7836 */ /* 0x000fca0000000000 */
[----:B------:R-:W-:-:S13]  /*1e00*/  ISETP.NE.AND P0, PT, R44, 0xa, PT ;  /* 0x0000000a2c00780c */ /* 0x000fda0003f05270 */
[----:B------:R-:W-:Y:S05]  /*1e10*/  @P0 BRA `(.L_x_9) ;  /* 0xffffffec00140947 */ /* 0x000fea000383ffff */
[----:B------:R-:W-:Y:S05]  /*1e20*/  BSYNC.RECONVERGENT B0 ;  /* 0x0000000000007941 */ /* 0x000fea0003800200 */
.L_x_4:
[----:B------:R-:W0:Y:S01]  /*1e30*/  LDCU.64 UR4, c[0x0][0x380] ;  /* 0x00007000ff0477ac */ /* 0x000e220008000a00 */
[----:B------:R-:W-:-:S05]  /*1e40*/  IMAD.SHL.U32 R16, R17, 0x10, RZ ;  /* 0x0000001011107824 */ /* 0x000fca00078e00ff */
[----:B------:R-:W-:Y:S02]  /*1e50*/  SHF.R.S32.HI R0, RZ, 0x1f, R16 ;  /* 0x0000001fff007819 */ /* 0x000fe40000011410 */
[----:B0-----:R-:W-:-:S04]  /*1e60*/  IADD3 R18, P0, PT, R16, UR4, RZ ;  /* 0x0000000410127c10 */ /* 0x001fc8000ff1e0ff */
[----:B------:R-:W-:Y:S01]  /*1e70*/  IADD3.X R19, PT, PT, R0, UR5, RZ, P0, !PT ;  /* 0x0000000500137c10 */ /* 0x000fe200087fe4ff */
[----:B------:R-:W0:Y:S04]  /*1e80*/  LDCU.64 UR4, c[0x0][0x3a0] ;  /* 0x00007400ff0477ac */ /* 0x000e280008000a00 */
[----:B------:R-:W2:Y:S01]  /*1e90*/  LDG.E.U8 R3, desc[UR36][R18.64] ;  /* 0x0000002412037981 */ /* 0x000ea2000c1e1100 */
[----:B0-----:R-:W-:-:S04]  /*1ea0*/  IADD3 R22, P0, PT, R16, UR4, RZ ;  /* 0x0000000410167c10 */ /* 0x001fc8000ff1e0ff */
[----:B------:R-:W-:Y:S02]  /*1eb0*/  IADD3.X R23, PT, PT, R0, UR5, RZ, P0, !PT ;  /* 0x0000000500177c10 */ /* 0x000fe400087fe4ff */
[----:B------:R-:W-:Y:S01]  /*1ec0*/  MOV R44, 0x0 ;  /* 0x00000000002c7802 */ /* 0x000fe20000000f00 */
[----:B------:R0:W-:Y:S01]  /*1ed0*/  STL.64 [R1+0xb0], R16 ;  /* 0x0000b01001007387 */ /* 0x0001e20000100a00 */
[----:B------:R-:W1:Y:S01]  /*1ee0*/  LDCU.64 UR4, c[0x4][0x18] ;  /* 0x01000300ff0477ac */ /* 0x000e620008000a00 */
[----:B--2---:R-:W-:-:S05]  /*1ef0*/  LOP3.LUT R3, R3, R14, RZ, 0x3c, !PT ;  /* 0x0000000e03037212 */ /* 0x004fca00078e3cff */
[----:B------:R0:W-:Y:S04]  /*1f00*/  STG.E.U8 desc[UR36][R22.64], R3 ;  /* 0x0000000316007986 */ /* 0x0001e8000c101124 */
[----:B------:R-:W2:Y:S01]  /*1f10*/  LDG.E.U8 R5, desc[UR36][R18.64] ;  /* 0x0000002412057981 */ /* 0x000ea2000c1e1100 */
[----:B------:R0:W3:Y:S01]  /*1f20*/  LDC.64 R8, c[0x4][R44] ;  /* 0x010000002c087b82 */ /* 0x0000e20000000a00 */
[----:B------:R-:W-:Y:S01]  /*1f30*/  IADD3 R43, P0, PT, R25, 0xb0, RZ ;  /* 0x000000b0192b7810 */ /* 0x000fe20007f1e0ff */
[----:B-1----:R-:W-:-:S04]  /*1f40*/  IMAD.U32 R4, RZ, RZ, UR4 ;  /* 0x00000004ff047e24 */ /* 0x002fc8000f8e00ff */
[----:B------:R-:W-:Y:S02]  /*1f50*/  IMAD.X R42, RZ, RZ, R26, P0 ;  /* 0x000000ffff2a7224 */ /* 0x000fe400000e061a */
[----:B------:R-:W-:Y:S02]  /*1f60*/  IMAD.MOV.U32 R6, RZ, RZ, R43 ;  /* 0x000000ffff067224 */ /* 0x000fe400078e002b */
[----:B------:R-:W-:Y:S01]  /*1f70*/  IMAD.MOV.U32 R7, RZ, RZ, R42 ;  /* 0x000000ffff077224 */ /* 0x000fe200078e002a */
[----:B--2---:R-:W-:Y:S01]  /*1f80*/  LOP3.LUT R0, R5, 0xffff, R14, 0x48, !PT ;  /* 0x0000ffff05007812 */ /* 0x004fe200078e480e */
[----:B------:R-:W-:-:S03]  /*1f90*/  IMAD.U32 R5, RZ, RZ, UR5 ;  /* 0x00000005ff057e24 */ /* 0x000fc6000f8e00ff */
[----:B------:R-:W-:-:S05]  /*1fa0*/  LOP3.LUT R0, R0, 0xff, RZ, 0xc0, !PT ;  /* 0x000000ff00007812 */ /* 0x000fca00078ec0ff */
[----:B---3--:R0:W-:Y:S02]  /*1fb0*/  STL [R1+0xb8], R0 ;  /* 0x0000b80001007387 */ /* 0x0081e40000100800 */
[----:B------:R-:W-:-:S07]  /*1fc0*/  LEPC R20, `(.L_x_10) ;  /* 0x000000001014794e */ /* 0x000fce0000000000 */
[----:B0-----:R-:W-:Y:S05]  /*1fd0*/  CALL.ABS.NOINC R8 ;  /* 0x0000000008007343 */ /* 0x001fea0003c00000 */
.L_x_10:
[----:B------:R-:W2:Y:S01]  /*1fe0*/  LDG.E.U8 R3, desc[UR36][R18.64+0x4] ;  /* 0x0000042412037981 */ /* 0x000ea2000c1e1100 */
[----:B------:R-:W-:Y:S01]  /*1ff0*/  VIADD R10, R16, 0x4 ;  /* 0x00000004100a7836 */ /* 0x000fe20000000000 */
[----:B------:R-:W0:Y:S01]  /*2000*/  LDCU.64 UR4, c[0x4][0x18] ;  /* 0x01000300ff0477ac */ /* 0x000e220008000a00 */
[----:B--2---:R-:W-:-:S05]  /*2010*/  LOP3.LUT R3, R3, R40, RZ, 0x3c, !PT ;  /* 0x0000002803037212 */ /* 0x004fca00078e3cff */
[----:B------:R1:W-:Y:S04]  /*2020*/  STG.E.U8 desc[UR36][R22.64+0x4], R3 ;  /* 0x0000040316007986 */ /* 0x0003e8000c101124 */
[----:B------:R-:W2:Y:S01]  /*2030*/  LDG.E.U8 R5, desc[UR36][R18.64+0x4] ;  /* 0x0000042412057981 */ /* 0x000ea2000c1e1100 */
[----:B------:R-:W-:Y:S01]  /*2040*/  IMAD.MOV.U32 R11, RZ, RZ, R17 ;  /* 0x000000ffff0b7224 */ /* 0x000fe200078e0011 */
[----:B------:R1:W3:Y:S01]  /*2050*/  LDC.64 R8, c[0x4][R44] ;  /* 0x010000002c087b82 */ /* 0x0002e20000000a00 */
[----:B0-----:R-:W-:Y:S02]  /*2060*/  IMAD.U32 R4, RZ, RZ, UR4 ;  /* 0x00000004ff047e24 */ /* 0x001fe4000f8e00ff */
[----:B------:R-:W-:Y:S01]  /*2070*/  IMAD.MOV.U32 R6, RZ, RZ, R43 ;  /* 0x000000ffff067224 */ /* 0x000fe200078e002b */
[----:B------:R1:W-:Y:S01]  /*2080*/  STL.64 [R1+0xb0], R10 ;  /* 0x0000b00a01007387 */ /* 0x0003e20000100a00 */
[----:B------:R-:W-:Y:S01]  /*2090*/  IMAD.MOV.U32 R7, RZ, RZ, R42 ;  /* 0x000000ffff077224 */ /* 0x000fe200078e002a */
[----:B--2---:R-:W-:Y:S01]  /*20a0*/  LOP3.LUT R0, R5, 0xffff, R40, 0x48, !PT ;  /* 0x0000ffff05007812 */ /* 0x004fe200078e4828 */
[----:B------:R-:W-:-:S03]  /*20b0*/  IMAD.U32 R5, RZ, RZ, UR5 ;  /* 0x00000005ff057e24 */ /* 0x000fc6000f8e00ff */
[----:B------:R-:W-:-:S05]  /*20c0*/  LOP3.LUT R0, R0, 0xff, RZ, 0xc0, !PT ;  /* 0x000000ff00007812 */ /* 0x000fca00078ec0ff */
[----:B---3--:R1:W-:Y:S02]  /*20d0*/  STL [R1+0xb8], R0 ;  /* 0x0000b80001007387 */ /* 0x0083e40000100800 */
[----:B------:R-:W-:-:S07]  /*20e0*/  LEPC R20, `(.L_x_11) ;  /* 0x000000001014794e */ /* 0x000fce0000000000 */
[----:B-1----:R-:W-:Y:S05]  /*20f0*/  CALL.ABS.NOINC R8 ;  /* 0x0000000008007343 */ /* 0x002fea0003c00000 */
.L_x_11:
        /* <DEDUP_REMOVED lines=9> */
[----:B------:R-:W-:Y:S01]  /*2190*/  IMAD.U32 R5, RZ, RZ, UR5 ;  /* 0x00000005ff057e24 */ /* 0x000fe2000f8e00ff */
[----:B------:R1:W-:Y:S01]  /*21a0*/  STL.64 [R1+0xb0], R10 ;  /* 0x0000b00a01007387 */ /* 0x0003e20000100a00 */
[----:B------:R-:W-:-:S02]  /*21b0*/  IMAD.MOV.U32 R6, RZ, RZ, R43 ;  /* 0x000000ffff067224 */ /* 0x000fc400078e002b */
[----:B------:R-:W-:Y:S01]  /*21c0*/  IMAD.MOV.U32 R7, RZ, RZ, R42 ;  /* 0x000000ffff077224 */ /* 0x000fe200078e002a */
[----:B--2---:R-:W-:-:S04]  /*21d0*/  LOP3.LUT R0, R0, 0xffff, R41, 0x48, !PT ;  /* 0x0000ffff00007812 */ /* 0x004fc800078e4829 */
[----:B------:R-:W-:-:S05]  /*21e0*/  LOP3.LUT R0, R0, 0xff, RZ, 0xc0, !PT ;  /* 0x000000ff00007812 */ /* 0x000fca00078ec0ff */
[----:B---3--:R1:W-:Y:S02]  /*21f0*/  STL [R1+0xb8], R0 ;  /* 0x0000b80001007387 */ /* 0x0083e40000100800 */
[----:B------:R-:W-:-:S07]  /*2200*/  LEPC R20, `(.L_x_12) ;  /* 0x000000001014794e */ /* 0x000fce0000000000 */
[----:B-1----:R-:W-:Y:S05]  /*2210*/  CALL.ABS.NOINC R8 ;  /* 0x0000000008007343 */ /* 0x002fea0003c00000 */
.L_x_12:
        /* <DEDUP_REMOVED lines=18> */
.L_x_13:
        /* <DEDUP_REMOVED lines=18> */
.L_x_14:
        /* <DEDUP_REMOVED lines=18> */
.L_x_15:
        /* <DEDUP_REMOVED lines=18> */
.L_x_16:
        /* <DEDUP_REMOVED lines=18> */
.L_x_17:
[----:B------:R-:W2:Y:S01]  /*27c0*/  LDG.E.U8 R5, desc[UR36][R18.64+0x2] ;  /* 0x0000022412057981 */ /* 0x000ea2000c1e1100 */
[----:B------:R-:W0:Y:S01]  /*27d0*/  LDCU.64 UR4, c[0x4][0x18] ;  /* 0x01000300ff0477ac */ /* 0x000e220008000a00 */
[----:B--2---:R-:W-:-:S05]  /*27e0*/  LOP3.LUT R5, R5, R2, RZ, 0x3c, !PT ;  /* 0x0000000205057212 */ /* 0x004fca00078e3cff */
[----:B------:R1:W-:Y:S04]  /*27f0*/  STG.E.U8 desc[UR36][R22.64+0x2], R5 ;  /* 0x0000020516007986 */ /* 0x0003e8000c101124 */
[----:B------:R-:W2:Y:S01]  /*2800*/  LDG.E.U8 R3, desc[UR36][R18.64+0x2] ;  /* 0x0000022412037981 */ /* 0x000ea2000c1e1100 */
[----:B------:R3:W4:Y:S01]  /*2810*/  LDC.64 R8, c[0x4][R44] ;  /* 0x010000002c087b82 */ /* 0x0007220000000a00 */
[----:B0-----:R-:W-:Y:S02]  /*2820*/  IMAD.U32 R4, RZ, RZ, UR4 ;  /* 0x00000004ff047e24 */ /* 0x001fe4000f8e00ff */
[----:B------:R-:W-:Y:S02]  /*2830*/  IMAD.MOV.U32 R6, RZ, RZ, R43 ;  /* 0x000000ffff067224 */ /* 0x000fe400078e002b */
[----:B------:R-:W-:-:S02]  /*2840*/  IMAD.MOV.U32 R7, RZ, RZ, R42 ;  /* 0x000000ffff077224 */ /* 0x000fc400078e002a */
[----:B-1----:R-:W-:Y:S01]  /*2850*/  IMAD.U32 R5, RZ, RZ, UR5 ;  /* 0x00000005ff057e24 */ /* 0x002fe2000f8e00ff */
[----:B--2---:R-:W-:Y:S01]  /*2860*/  LOP3.LUT R0, R3, 0xffff, R2, 0x48, !PT ;  /* 0x0000ffff03007812 */ /* 0x004fe200078e4802 */
[----:B------:R-:W-:Y:S02]  /*2870*/  VIADD R2, R16, 0x2 ;  /* 0x0000000210027836 */ /* 0x000fe40000000000 */
[----:B------:R-:W-:Y:S01]  /*2880*/  IMAD.MOV.U32 R3, RZ, RZ, R17 ;  /* 0x000000ffff037224 */ /* 0x000fe200078e0011 */
[----:B------:R-:W-:-:S04]  /*2890*/  LOP3.LUT R0, R0, 0xff, RZ, 0xc0, !PT ;  /* 0x000000ff00007812 */ /* 0x000fc800078ec0ff */
[----:B------:R3:W-:Y:S04]  /*28a0*/  STL.64 [R1+0xb0], R2 ;  /* 0x0000b00201007387 */ /* 0x0007e80000100a00 */
[----:B----4-:R3:W-:Y:S02]  /*28b0*/  STL [R1+0xb8], R0 ;  /* 0x0000b80001007387 */ /* 0x0107e40000100800 */
[----:B------:R-:W-:-:S07]  /*28c0*/  LEPC R20, `(.L_x_18) ;  /* 0x000000001014794e */ /* 0x000fce0000000000 */
[----:B---3--:R-:W-:Y:S05]  /*28d0*/  CALL.ABS.NOINC R8 ;  /* 0x0000000008007343 */ /* 0x008fea0003c00000 */
.L_x_18:
[----:B------:R-:W2:Y:S01]  /*28e0*/  LDG.E.U8 R0, desc[UR36][R18.64+0x6] ;  /* 0x0000062412007981 */ /* 0x000ea2000c1e1100 */
[----:B------:R-:W-:Y:S01]  /*28f0*/  VIADD R2, R16, 0x6 ;  /* 0x0000000610027836 */ /* 0x000fe20000000000 */
[----:B------:R-:W0:Y:S01]  /*2900*/  LDCU.64 UR4, c[0x4][0x18] ;  /* 0x01000300ff0477ac */ /* 0x000e220008000a00 */
[----:B--2---:R-:W-:-:S05]  /*2910*/  LOP3.LUT R5, R0, R31, RZ, 0x3c, !PT ;  /* 0x0000001f00057212 */ /* 0x004fca00078e3cff */
[----:B------:R1:W-:Y:S04]  /*2920*/  STG.E.U8 desc[UR36][R22.64+0x6], R5 ;  /* 0x0000060516007986 */ /* 0x0003e8000c101124 */
[----:B------:R-:W2:Y:S01]  /*2930*/  LDG.E.U8 R0, desc[UR36][R18.64+0x6] ;  /* 0x0000062412007981 */ /* 0x000ea2000c1e1100 */
[----:B------:R-:W-:Y:S01]  /*2940*/  IMAD.MOV.U32 R3, RZ, RZ, R17 ;  /* 0x000000ffff037224 */ /* 0x000fe200078e0011 */
[----:B------:R3:W4:Y:S01]  /*2950*/  LDC.64 R8, c[0x4][R44] ;  /* 0x010000002c087b82 */ /* 0x0007220000000a00 */
[----:B0-----:R-:W-:Y:S02]  /*2960*/  IMAD.U32 R4, RZ, RZ, UR4 ;  /* 0x00000004ff047e24 */ /* 0x001fe4000f8e00ff */
[----:B------:R-:W-:Y:S01]  /*2970*/  IMAD.MOV.U32 R6, RZ, RZ, R43 ;  /* 0x000000ffff067224 */ /* 0x000fe200078e002b */
[----:B------:R3:W-:Y:S01]  /*2980*/  STL.64 [R1+0xb0], R2 ;  /* 0x0000b00201007387 */ /* 0x0007e20000100a00 */
[----:B------:R-:W-:-:S02]  /*2990*/  IMAD.MOV.U32 R7, RZ, RZ, R42 ;  /* 0x000000ffff077224 */ /* 0x000fc400078e002a */
[----:B-1----:R-:W-:Y:S01]  /*29a0*/  IMAD.U32 R5, RZ, RZ, UR5 ;  /* 0x00000005ff057e24 */ /* 0x002fe2000f8e00ff */
[----:B--2---:R-:W-:-:S04]  /*29b0*/  LOP3.LUT R0, R0, 0xffff, R31, 0x48, !PT ;  /* 0x0000ffff00007812 */ /* 0x004fc800078e481f */
[----:B------:R-:W-:-:S05]  /*29c0*/  LOP3.LUT R0, R0, 0xff, RZ, 0xc0, !PT ;  /* 0x000000ff00007812 */ /* 0x000fca00078ec0ff */
[----:B----4-:R3:W-:Y:S02]  /*29d0*/  STL [R1+0xb8], R0 ;  /* 0x0000b80001007387 */ /* 0x0107e40000100800 */
[----:B------:R-:W-:-:S07]  /*29e0*/  LEPC R20, `(.L_x_19) ;  /* 0x000000001014794e */ /* 0x000fce0000000000 */
[----:B---3--:R-:W-:Y:S05]  /*29f0*/  CALL.ABS.NOINC R8 ;  /* 0x0000000008007343 */ /* 0x008fea0003c00000 */
.L_x_19:
        /* <DEDUP_REMOVED lines=18> */
.L_x_20:
[----:B------:R-:W2:Y:S01]  /*2b20*/  LDG.E.U8 R5, desc[UR36][R18.64+0xe] ;  /* 0x00000e2412057981 */ /* 0x000ea2000c1e1100 */
[----:B------:R-:W-:Y:S01]  /*2b30*/  VIADD R2, R16, 0xe ;  /* 0x0000000e10027836 */ /* 0x000fe20000000000 */
        /* <DEDUP_REMOVED lines=10> */
[----:B------:R-:W-:-:S03]  /*2be0*/  IMAD.MOV.U32 R3, RZ, RZ, R17 ;  /* 0x000000ffff037224 */ /* 0x000fc600078e0011 */
[----:B------:R-:W-:Y:S02]  /*2bf0*/  LOP3.LUT R0, R0, 0xff, RZ, 0xc0, !PT ;  /* 0x000000ff00007812 */ /* 0x000fe400078ec0ff */
[----:B------:R3:W-:Y:S04]  /*2c00*/  STL.64 [R1+0xb0], R2 ;  /* 0x0000b00201007387 */ /* 0x0007e80000100a00 */
[----:B----4-:R3:W-:Y:S02]  /*2c10*/  STL [R1+0xb8], R0 ;  /* 0x0000b80001007387 */ /* 0x0107e40000100800 */
[----:B------:R-:W-:-:S07]  /*2c20*/  LEPC R20, `(.L_x_21) ;  /* 0x000000001014794e */ /* 0x000fce0000000000 */
[----:B---3--:R-:W-:Y:S05]  /*2c30*/  CALL.ABS.NOINC R8 ;  /* 0x0000000008007343 */ /* 0x008fea0003c00000 */
.L_x_21:
        /* <DEDUP_REMOVED lines=18> */
.L_x_22:
        /* <DEDUP_REMOVED lines=18> */
.L_x_23:
        /* <DEDUP_REMOVED lines=18> */
.L_x_24:
[----:B------:R-:W2:Y:S01]  /*2fa0*/  LDG.E.U8 R0, desc[UR36][R18.64+0xf] ;  /* 0x00000f2412007981 */ /* 0x000ea2000c1e1100 */
[----:B------:R-:W-:Y:S01]  /*2fb0*/  VIADD R16, R16, 0xf ;  /* 0x0000000f10107836 */ /* 0x000fe20000000000 */
[----:B------:R-:W0:Y:S01]  /*2fc0*/  LDCU.64 UR4, c[0x4][0x18] ;  /* 0x01000300ff0477ac */ /* 0x000e220008000a00 */
[----:B--2---:R-:W-:-:S05]  /*2fd0*/  LOP3.LUT R3, R0, R37, RZ, 0x3c, !PT ;  /* 0x0000002500037212 */ /* 0x004fca00078e3cff */
[----:B------:R1:W-:Y:S04]  /*2fe0*/  STG.E.U8 desc[UR36][R22.64+0xf], R3 ;  /* 0x00000f0316007986 */ /* 0x0003e8000c101124 */
[----:B------:R-:W2:Y:S01]  /*2ff0*/  LDG.E.U8 R0, desc[UR36][R18.64+0xf] ;  /* 0x00000f2412007981 */ /* 0x000ea2000c1e1100 */
[----:B------:R-:W3:Y:S01]  /*3000*/  LDC.64 R44, c[0x4][R44] ;  /* 0x010000002c2c7b82 */ /* 0x000ee20000000a00 */
[----:B0-----:R-:W-:Y:S02]  /*3010*/  IMAD.U32 R4, RZ, RZ, UR4 ;  /* 0x00000004ff047e24 */ /* 0x001fe4000f8e00ff */
[----:B------:R1:W-:Y:S01]  /*3020*/  STL.64 [R1+0xb0], R16 ;  /* 0x0000b01001007387 */ /* 0x0003e20000100a00 */
[----:B------:R-:W-:Y:S02]  /*3030*/  IMAD.U32 R5, RZ, RZ, UR5 ;  /* 0x00000005ff057e24 */ /* 0x000fe4000f8e00ff */
[----:B------:R-:W-:-:S02]  /*3040*/  IMAD.MOV.U32 R6, RZ, RZ, R43 ;  /* 0x000000ffff067224 */ /* 0x000fc400078e002b */
[----:B------:R-:W-:Y:S01]  /*3050*/  IMAD.MOV.U32 R7, RZ, RZ, R42 ;  /* 0x000000ffff077224 */ /* 0x000fe200078e002a */
[----:B--2---:R-:W-:-:S04]  /*3060*/  LOP3.LUT R0, R0, 0xffff, R37, 0x48, !PT ;  /* 0x0000ffff00007812 */ /* 0x004fc800078e4825 */
[----:B------:R-:W-:-:S05]  /*3070*/  LOP3.LUT R0, R0, 0xff, RZ, 0xc0, !PT ;  /* 0x000000ff00007812 */ /* 0x000fca00078ec0ff */
[----:B---3--:R1:W-:Y:S02]  /*3080*/  STL [R1+0xb8], R0 ;  /* 0x0000b80001007387 */ /* 0x0083e40000100800 */
[----:B------:R-:W-:-:S07]  /*3090*/  LEPC R20, `(.L_x_25) ;  /* 0x000000001014794e */ /* 0x000fce0000000000 */
[----:B-1----:R-:W-:Y:S05]  /*30a0*/  CALL.ABS.NOINC R44 ;  /* 0x000000002c007343 */ /* 0x002fea0003c00000 */
.L_x_25:
[----:B------:R-:W0:Y:S01]  /*30b0*/  LDCU UR4, c[0x0][0x398] ;  /* 0x00007300ff0477ac */ /* 0x000e220008000800 */
[----:B------:R-:W-:-:S05]  /*30c0*/  IMAD.IADD R17, R28, 0x1, R17 ;  /* 0x000000011c117824 */ /* 0x000fca00078e0211 */
[----:B0-----:R-:W-:-:S13]  /*30d0*/  ISETP.GE.AND P0, PT, R17, UR4, PT ;  /* 0x0000000411007c0c */ /* 0x001fda000bf06270 */
[----:B------:R-:W-:Y:S05]  /*30e0*/  @!P0 BRA `(.L_x_26) ;  /* 0xffffffd000148947 */ /* 0x000fea000383ffff */
[----:B------:R-:W-:Y:S05]  /*30f0*/  EXIT ;  /* 0x000000000000794d */ /* 0x000fea0003800000 */
.L_x_27:
[----:B------:R-:W-:-:S00]  /*3100*/  BRA `(.L_x_27) ;  /* 0xfffffffc00fc7947 */ /* 0x000fc0000383ffff */
[----:B------:R-:W-:-:S00]  /*3110*/  NOP ;  /* 0x0000000000007918 */ /* 0x000fc00000000000 */
        /* <DEDUP_REMOVED lines=14> */
.L_x_28:


//--------------------- .nv.global.init           --------------------------
	.section	.nv.global.init,"aw",@progbits
.nv.global.init:
	.type		Rcon,@object
	.size		Rcon,($str - Rcon)
Rcon:
        /*0000*/ 	.byte	0x01, 0x02, 0x04, 0x08, 0x10, 0x20, 0x40, 0x80, 0x1b, 0x36
	.type		$str,@object
	.size		$str,(sbox - $str)
$str:
        /*000a*/ 	.byte	0x25, 0x64, 0x20, 0x2d, 0x20, 0x25, 0x64, 0x20, 0x2d, 0x20, 0x25, 0x30, 0x32, 0x78, 0x0a, 0x00
	.type		sbox,@object
	.size		sbox,(.L_0 - sbox)
sbox:
        /*001a*/ 	.byte	0x63, 0x7c, 0x77, 0x7b, 0xf2, 0x6b, 0x6f, 0xc5, 0x30, 0x01, 0x67, 0x2b, 0xfe, 0xd7, 0xab, 0x76
        /* <DEDUP_REMOVED lines=15> */
.L_0:


//--------------------- .nv.shared.reserved.0     --------------------------
	.section	.nv.shared.reserved.0,"aw",@nobits
	.weak		__nv_reservedSMEM_offset_0_alias
	.size		__nv_reservedSMEM_offset_0_alias, 0, 64
	.other		__nv_reservedSMEM_offset_0_alias,@"STO_CUDA_RESERVED_SHARED STV_DEFAULT"
__nv_reservedSMEM_offset_0_alias:
	.zero		0
	.zero		64


//--------------------- .nv.constant0._Z19aesCtrEncryptKernelPKhS0_S0_iPh --------------------------
	.section	.nv.constant0._Z19aesCtrEncryptKernelPKhS0_S0_iPh,"a",@progbits
	.sectionflags	@""
	.align	4
.nv.constant0._Z19aesCtrEncryptKernelPKhS0_S0_iPh:
	.zero		936


//--------------------- SYMBOLS --------------------------

	.type		.nv.reservedSmem.offset0,@object
	.size		.nv.reservedSmem.offset0,0x4
	.type		vprintf,@function
